//
// Generated by NVIDIA NVVM Compiler
//
// Compiler Build ID: CL-36424714
// Cuda compilation tools, release 13.0, V13.0.88
// Based on NVVM 20.0.0
//

.version 9.0
.target sm_100
.address_size 64

	// .globl	_Z12singleKernelPfS_i
.extern .func  (.param .b32 func_retval0) vprintf
(
	.param .b64 vprintf_param_0,
	.param .b64 vprintf_param_1
)
;
// _ZZ12singleKernelPfS_iE11sharedArray has been demoted
// _ZZ8upKernelPfS_S_iE11sharedArray has been demoted
.global .align 1 .b8 $str[8] = {37, 108, 117, 32, 37, 102, 10};

.visible .entry _Z12singleKernelPfS_i(
	.param .u64 .ptr .align 1 _Z12singleKernelPfS_i_param_0,
	.param .u64 .ptr .align 1 _Z12singleKernelPfS_i_param_1,
	.param .u32 _Z12singleKernelPfS_i_param_2
)
{
	.reg .pred 	%p<23>;
	.reg .b32 	%r<62>;
	.reg .b32 	%f<66>;
	.reg .b64 	%rd<9>;
	// demoted variable
	.shared .align 4 .b8 _ZZ12singleKernelPfS_iE11sharedArray[4096];
	ld.param.u64 	%rd1, [_Z12singleKernelPfS_i_param_0];
	ld.param.u64 	%rd2, [_Z12singleKernelPfS_i_param_1];
	ld.param.u32 	%r4, [_Z12singleKernelPfS_i_param_2];
	mov.u32 	%r1, %tid.x;
	setp.ge.u32 	%p1, %r1, %r4;
	mov.f32 	%f65, 0f00000000;
	@%p1 bra 	$L__BB0_2;
	cvta.to.global.u64 	%rd3, %rd2;
	mul.wide.u32 	%rd4, %r1, 4;
	add.s64 	%rd5, %rd3, %rd4;
	ld.global.f32 	%f65, [%rd5];
$L__BB0_2:
	shl.b32 	%r5, %r1, 2;
	mov.u32 	%r6, _ZZ12singleKernelPfS_iE11sharedArray;
	add.s32 	%r2, %r6, %r5;
	st.shared.f32 	[%r2], %f65;
	bar.sync 	0;
	add.s32 	%r3, %r1, 1;
	setp.gt.u32 	%p2, %r1, 511;
	@%p2 bra 	$L__BB0_4;
	shl.b32 	%r7, %r3, 3;
	add.s32 	%r9, %r6, %r7;
	ld.shared.f32 	%f4, [%r9+-8];
	ld.shared.f32 	%f5, [%r9+-4];
	add.f32 	%f6, %f4, %f5;
	st.shared.f32 	[%r9+-4], %f6;
$L__BB0_4:
	bar.sync 	0;
	setp.gt.u32 	%p3, %r1, 255;
	@%p3 bra 	$L__BB0_6;
	shl.b32 	%r10, %r3, 4;
	add.s32 	%r12, %r6, %r10;
	ld.shared.f32 	%f7, [%r12+-12];
	ld.shared.f32 	%f8, [%r12+-4];
	add.f32 	%f9, %f7, %f8;
	st.shared.f32 	[%r12+-4], %f9;
$L__BB0_6:
	bar.sync 	0;
	setp.gt.u32 	%p4, %r1, 127;
	@%p4 bra 	$L__BB0_8;
	shl.b32 	%r13, %r3, 5;
	add.s32 	%r15, %r6, %r13;
	ld.shared.f32 	%f10, [%r15+-20];
	ld.shared.f32 	%f11, [%r15+-4];
	add.f32 	%f12, %f10, %f11;
	st.shared.f32 	[%r15+-4], %f12;
$L__BB0_8:
	bar.sync 	0;
	setp.gt.u32 	%p5, %r1, 63;
	@%p5 bra 	$L__BB0_10;
	shl.b32 	%r16, %r3, 6;
	add.s32 	%r18, %r6, %r16;
	ld.shared.f32 	%f13, [%r18+-36];
	ld.shared.f32 	%f14, [%r18+-4];
	add.f32 	%f15, %f13, %f14;
	st.shared.f32 	[%r18+-4], %f15;
$L__BB0_10:
	bar.sync 	0;
	setp.gt.u32 	%p6, %r1, 31;
	@%p6 bra 	$L__BB0_12;
	shl.b32 	%r19, %r3, 7;
	add.s32 	%r21, %r6, %r19;
	ld.shared.f32 	%f16, [%r21+-68];
	ld.shared.f32 	%f17, [%r21+-4];
	add.f32 	%f18, %f16, %f17;
	st.shared.f32 	[%r21+-4], %f18;
$L__BB0_12:
	bar.sync 	0;
	setp.gt.u32 	%p7, %r1, 15;
	@%p7 bra 	$L__BB0_14;
	shl.b32 	%r22, %r3, 8;
	add.s32 	%r24, %r6, %r22;
	ld.shared.f32 	%f19, [%r24+-132];
	ld.shared.f32 	%f20, [%r24+-4];
	add.f32 	%f21, %f19, %f20;
	st.shared.f32 	[%r24+-4], %f21;
$L__BB0_14:
	bar.sync 	0;
	setp.gt.u32 	%p8, %r1, 7;
	@%p8 bra 	$L__BB0_16;
	shl.b32 	%r25, %r3, 9;
	add.s32 	%r27, %r6, %r25;
	ld.shared.f32 	%f22, [%r27+-260];
	ld.shared.f32 	%f23, [%r27+-4];
	add.f32 	%f24, %f22, %f23;
	st.shared.f32 	[%r27+-4], %f24;
$L__BB0_16:
	bar.sync 	0;
	setp.gt.u32 	%p9, %r1, 3;
	@%p9 bra 	$L__BB0_18;
	shl.b32 	%r28, %r3, 10;
	add.s32 	%r30, %r6, %r28;
	ld.shared.f32 	%f25, [%r30+-516];
	ld.shared.f32 	%f26, [%r30+-4];
	add.f32 	%f27, %f25, %f26;
	st.shared.f32 	[%r30+-4], %f27;
$L__BB0_18:
	bar.sync 	0;
	setp.gt.u32 	%p10, %r1, 1;
	@%p10 bra 	$L__BB0_20;
	shl.b32 	%r31, %r3, 11;
	add.s32 	%r33, %r6, %r31;
	ld.shared.f32 	%f28, [%r33+-1028];
	ld.shared.f32 	%f29, [%r33+-4];
	add.f32 	%f30, %f28, %f29;
	st.shared.f32 	[%r33+-4], %f30;
$L__BB0_20:
	bar.sync 	0;
	setp.ne.s32 	%p11, %r1, 0;
	@%p11 bra 	$L__BB0_22;
	ld.shared.f32 	%f31, [_ZZ12singleKernelPfS_iE11sharedArray+2044];
	ld.shared.f32 	%f32, [_ZZ12singleKernelPfS_iE11sharedArray+4092];
	add.f32 	%f33, %f31, %f32;
	st.shared.f32 	[_ZZ12singleKernelPfS_iE11sharedArray+4092], %f33;
$L__BB0_22:
	setp.ne.s32 	%p12, %r1, 0;
	bar.sync 	0;
	@%p12 bra 	$L__BB0_24;
	mov.b32 	%r34, 0;
	st.shared.u32 	[_ZZ12singleKernelPfS_iE11sharedArray+4092], %r34;
$L__BB0_24:
	setp.ne.s32 	%p13, %r1, 0;
	bar.sync 	0;
	@%p13 bra 	$L__BB0_26;
	ld.shared.f32 	%f34, [_ZZ12singleKernelPfS_iE11sharedArray+2044];
	ld.shared.f32 	%f35, [_ZZ12singleKernelPfS_iE11sharedArray+4092];
	st.shared.f32 	[_ZZ12singleKernelPfS_iE11sharedArray+2044], %f35;
	add.f32 	%f36, %f34, %f35;
	st.shared.f32 	[_ZZ12singleKernelPfS_iE11sharedArray+4092], %f36;
$L__BB0_26:
	setp.gt.u32 	%p14, %r1, 1;
	bar.sync 	0;
	@%p14 bra 	$L__BB0_28;
	shl.b32 	%r35, %r3, 11;
	add.s32 	%r37, %r6, %r35;
	ld.shared.f32 	%f37, [%r37+-1028];
	ld.shared.f32 	%f38, [%r37+-4];
	st.shared.f32 	[%r37+-1028], %f38;
	add.f32 	%f39, %f37, %f38;
	st.shared.f32 	[%r37+-4], %f39;
$L__BB0_28:
	setp.gt.u32 	%p15, %r1, 3;
	bar.sync 	0;
	@%p15 bra 	$L__BB0_30;
	shl.b32 	%r38, %r3, 10;
	add.s32 	%r40, %r6, %r38;
	ld.shared.f32 	%f40, [%r40+-516];
	ld.shared.f32 	%f41, [%r40+-4];
	st.shared.f32 	[%r40+-516], %f41;
	add.f32 	%f42, %f40, %f41;
	st.shared.f32 	[%r40+-4], %f42;
$L__BB0_30:
	setp.gt.u32 	%p16, %r1, 7;
	bar.sync 	0;
	@%p16 bra 	$L__BB0_32;
	shl.b32 	%r41, %r3, 9;
	add.s32 	%r43, %r6, %r41;
	ld.shared.f32 	%f43, [%r43+-260];
	ld.shared.f32 	%f44, [%r43+-4];
	st.shared.f32 	[%r43+-260], %f44;
	add.f32 	%f45, %f43, %f44;
	st.shared.f32 	[%r43+-4], %f45;
$L__BB0_32:
	setp.gt.u32 	%p17, %r1, 15;
	bar.sync 	0;
	@%p17 bra 	$L__BB0_34;
	shl.b32 	%r44, %r3, 8;
	add.s32 	%r46, %r6, %r44;
	ld.shared.f32 	%f46, [%r46+-132];
	ld.shared.f32 	%f47, [%r46+-4];
	st.shared.f32 	[%r46+-132], %f47;
	add.f32 	%f48, %f46, %f47;
	st.shared.f32 	[%r46+-4], %f48;
$L__BB0_34:
	setp.gt.u32 	%p18, %r1, 31;
	bar.sync 	0;
	@%p18 bra 	$L__BB0_36;
	shl.b32 	%r47, %r3, 7;
	add.s32 	%r49, %r6, %r47;
	ld.shared.f32 	%f49, [%r49+-68];
	ld.shared.f32 	%f50, [%r49+-4];
	st.shared.f32 	[%r49+-68], %f50;
	add.f32 	%f51, %f49, %f50;
	st.shared.f32 	[%r49+-4], %f51;
$L__BB0_36:
	setp.gt.u32 	%p19, %r1, 63;
	bar.sync 	0;
	@%p19 bra 	$L__BB0_38;
	shl.b32 	%r50, %r3, 6;
	add.s32 	%r52, %r6, %r50;
	ld.shared.f32 	%f52, [%r52+-36];
	ld.shared.f32 	%f53, [%r52+-4];
	st.shared.f32 	[%r52+-36], %f53;
	add.f32 	%f54, %f52, %f53;
	st.shared.f32 	[%r52+-4], %f54;
$L__BB0_38:
	setp.gt.u32 	%p20, %r1, 127;
	bar.sync 	0;
	@%p20 bra 	$L__BB0_40;
	shl.b32 	%r53, %r3, 5;
	add.s32 	%r55, %r6, %r53;
	ld.shared.f32 	%f55, [%r55+-20];
	ld.shared.f32 	%f56, [%r55+-4];
	st.shared.f32 	[%r55+-20], %f56;
	add.f32 	%f57, %f55, %f56;
	st.shared.f32 	[%r55+-4], %f57;
$L__BB0_40:
	setp.gt.u32 	%p21, %r1, 255;
	bar.sync 	0;
	@%p21 bra 	$L__BB0_42;
	shl.b32 	%r56, %r3, 4;
	add.s32 	%r58, %r6, %r56;
	ld.shared.f32 	%f58, [%r58+-12];
	ld.shared.f32 	%f59, [%r58+-4];
	st.shared.f32 	[%r58+-12], %f59;
	add.f32 	%f60, %f58, %f59;
	st.shared.f32 	[%r58+-4], %f60;
$L__BB0_42:
	setp.gt.u32 	%p22, %r1, 511;
	bar.sync 	0;
	@%p22 bra 	$L__BB0_44;
	shl.b32 	%r59, %r3, 3;
	add.s32 	%r61, %r6, %r59;
	ld.shared.f32 	%f61, [%r61+-8];
	ld.shared.f32 	%f62, [%r61+-4];
	st.shared.f32 	[%r61+-8], %f62;
	add.f32 	%f63, %f61, %f62;
	st.shared.f32 	[%r61+-4], %f63;
$L__BB0_44:
	bar.sync 	0;
	cvta.to.global.u64 	%rd6, %rd1;
	ld.shared.f32 	%f64, [%r2];
	mul.wide.u32 	%rd7, %r1, 4;
	add.s64 	%rd8, %rd6, %rd7;
	st.global.f32 	[%rd8], %f64;
	ret;

}
	// .globl	_Z8upKernelPfS_S_i
.visible .entry _Z8upKernelPfS_S_i(
	.param .u64 .ptr .align 1 _Z8upKernelPfS_S_i_param_0,
	.param .u64 .ptr .align 1 _Z8upKernelPfS_S_i_param_1,
	.param .u64 .ptr .align 1 _Z8upKernelPfS_S_i_param_2,
	.param .u32 _Z8upKernelPfS_S_i_param_3
)
{
	.reg .pred 	%p<22>;
	.reg .b32 	%r<64>;
	.reg .b32 	%f<66>;
	.reg .b64 	%rd<15>;
	// demoted variable
	.shared .align 4 .b8 _ZZ8upKernelPfS_S_iE11sharedArray[4096];
	ld.param.u64 	%rd2, [_Z8upKernelPfS_S_i_param_0];
	ld.param.u64 	%rd3, [_Z8upKernelPfS_S_i_param_1];
	ld.param.u64 	%rd4, [_Z8upKernelPfS_S_i_param_2];
	ld.param.s32 	%rd5, [_Z8upKernelPfS_S_i_param_3];
	mov.u32 	%r1, %ctaid.x;
	mov.u32 	%r5, %ntid.x;
	mov.u32 	%r2, %tid.x;
	mad.lo.s32 	%r6, %r1, %r5, %r2;
	cvt.u64.u32 	%rd1, %r6;
	setp.ge.u64 	%p1, %rd1, %rd5;
	mov.f32 	%f65, 0f00000000;
	@%p1 bra 	$L__BB1_2;
	cvta.to.global.u64 	%rd6, %rd3;
	shl.b64 	%rd7, %rd1, 2;
	add.s64 	%rd8, %rd6, %rd7;
	ld.global.f32 	%f65, [%rd8];
$L__BB1_2:
	shl.b32 	%r7, %r2, 2;
	mov.u32 	%r8, _ZZ8upKernelPfS_S_iE11sharedArray;
	add.s32 	%r3, %r8, %r7;
	st.shared.f32 	[%r3], %f65;
	bar.sync 	0;
	add.s32 	%r4, %r2, 1;
	setp.gt.u32 	%p2, %r2, 511;
	@%p2 bra 	$L__BB1_4;
	shl.b32 	%r9, %r4, 3;
	add.s32 	%r11, %r8, %r9;
	ld.shared.f32 	%f4, [%r11+-8];
	ld.shared.f32 	%f5, [%r11+-4];
	add.f32 	%f6, %f4, %f5;
	st.shared.f32 	[%r11+-4], %f6;
$L__BB1_4:
	bar.sync 	0;
	setp.gt.u32 	%p3, %r2, 255;
	@%p3 bra 	$L__BB1_6;
	shl.b32 	%r12, %r4, 4;
	add.s32 	%r14, %r8, %r12;
	ld.shared.f32 	%f7, [%r14+-12];
	ld.shared.f32 	%f8, [%r14+-4];
	add.f32 	%f9, %f7, %f8;
	st.shared.f32 	[%r14+-4], %f9;
$L__BB1_6:
	bar.sync 	0;
	setp.gt.u32 	%p4, %r2, 127;
	@%p4 bra 	$L__BB1_8;
	shl.b32 	%r15, %r4, 5;
	add.s32 	%r17, %r8, %r15;
	ld.shared.f32 	%f10, [%r17+-20];
	ld.shared.f32 	%f11, [%r17+-4];
	add.f32 	%f12, %f10, %f11;
	st.shared.f32 	[%r17+-4], %f12;
$L__BB1_8:
	bar.sync 	0;
	setp.gt.u32 	%p5, %r2, 63;
	@%p5 bra 	$L__BB1_10;
	shl.b32 	%r18, %r4, 6;
	add.s32 	%r20, %r8, %r18;
	ld.shared.f32 	%f13, [%r20+-36];
	ld.shared.f32 	%f14, [%r20+-4];
	add.f32 	%f15, %f13, %f14;
	st.shared.f32 	[%r20+-4], %f15;
$L__BB1_10:
	bar.sync 	0;
	setp.gt.u32 	%p6, %r2, 31;
	@%p6 bra 	$L__BB1_12;
	shl.b32 	%r21, %r4, 7;
	add.s32 	%r23, %r8, %r21;
	ld.shared.f32 	%f16, [%r23+-68];
	ld.shared.f32 	%f17, [%r23+-4];
	add.f32 	%f18, %f16, %f17;
	st.shared.f32 	[%r23+-4], %f18;
$L__BB1_12:
	bar.sync 	0;
	setp.gt.u32 	%p7, %r2, 15;
	@%p7 bra 	$L__BB1_14;
	shl.b32 	%r24, %r4, 8;
	add.s32 	%r26, %r8, %r24;
	ld.shared.f32 	%f19, [%r26+-132];
	ld.shared.f32 	%f20, [%r26+-4];
	add.f32 	%f21, %f19, %f20;
	st.shared.f32 	[%r26+-4], %f21;
$L__BB1_14:
	bar.sync 	0;
	setp.gt.u32 	%p8, %r2, 7;
	@%p8 bra 	$L__BB1_16;
	shl.b32 	%r27, %r4, 9;
	add.s32 	%r29, %r8, %r27;
	ld.shared.f32 	%f22, [%r29+-260];
	ld.shared.f32 	%f23, [%r29+-4];
	add.f32 	%f24, %f22, %f23;
	st.shared.f32 	[%r29+-4], %f24;
$L__BB1_16:
	bar.sync 	0;
	setp.gt.u32 	%p9, %r2, 3;
	@%p9 bra 	$L__BB1_18;
	shl.b32 	%r30, %r4, 10;
	add.s32 	%r32, %r8, %r30;
	ld.shared.f32 	%f25, [%r32+-516];
	ld.shared.f32 	%f26, [%r32+-4];
	add.f32 	%f27, %f25, %f26;
	st.shared.f32 	[%r32+-4], %f27;
$L__BB1_18:
	bar.sync 	0;
	setp.gt.u32 	%p10, %r2, 1;
	@%p10 bra 	$L__BB1_20;
	shl.b32 	%r33, %r4, 11;
	add.s32 	%r35, %r8, %r33;
	ld.shared.f32 	%f28, [%r35+-1028];
	ld.shared.f32 	%f29, [%r35+-4];
	add.f32 	%f30, %f28, %f29;
	st.shared.f32 	[%r35+-4], %f30;
$L__BB1_20:
	bar.sync 	0;
	setp.ne.s32 	%p11, %r2, 0;
	@%p11 bra 	$L__BB1_22;
	ld.shared.f32 	%f31, [_ZZ8upKernelPfS_S_iE11sharedArray+2044];
	ld.shared.f32 	%f32, [_ZZ8upKernelPfS_S_iE11sharedArray+4092];
	add.f32 	%f33, %f31, %f32;
	st.shared.f32 	[_ZZ8upKernelPfS_S_iE11sharedArray+4092], %f33;
$L__BB1_22:
	setp.ne.s32 	%p12, %r2, 0;
	bar.sync 	0;
	@%p12 bra 	$L__BB1_24;
	ld.shared.f32 	%f34, [_ZZ8upKernelPfS_S_iE11sharedArray+4092];
	cvta.to.global.u64 	%rd9, %rd4;
	mul.wide.u32 	%rd10, %r1, 4;
	add.s64 	%rd11, %rd9, %rd10;
	st.global.f32 	[%rd11], %f34;
	ld.shared.f32 	%f35, [_ZZ8upKernelPfS_S_iE11sharedArray+2044];
	mov.b32 	%r36, 0;
	st.shared.u32 	[_ZZ8upKernelPfS_S_iE11sharedArray+2044], %r36;
	add.f32 	%f36, %f35, 0f00000000;
	st.shared.f32 	[_ZZ8upKernelPfS_S_iE11sharedArray+4092], %f36;
$L__BB1_24:
	setp.gt.u32 	%p13, %r2, 1;
	bar.sync 	0;
	@%p13 bra 	$L__BB1_26;
	shl.b32 	%r37, %r4, 11;
	add.s32 	%r39, %r8, %r37;
	ld.shared.f32 	%f37, [%r39+-1028];
	ld.shared.f32 	%f38, [%r39+-4];
	st.shared.f32 	[%r39+-1028], %f38;
	add.f32 	%f39, %f37, %f38;
	st.shared.f32 	[%r39+-4], %f39;
$L__BB1_26:
	setp.gt.u32 	%p14, %r2, 3;
	bar.sync 	0;
	@%p14 bra 	$L__BB1_28;
	shl.b32 	%r40, %r4, 10;
	add.s32 	%r42, %r8, %r40;
	ld.shared.f32 	%f40, [%r42+-516];
	ld.shared.f32 	%f41, [%r42+-4];
	st.shared.f32 	[%r42+-516], %f41;
	add.f32 	%f42, %f40, %f41;
	st.shared.f32 	[%r42+-4], %f42;
$L__BB1_28:
	setp.gt.u32 	%p15, %r2, 7;
	bar.sync 	0;
	@%p15 bra 	$L__BB1_30;
	shl.b32 	%r43, %r4, 9;
	add.s32 	%r45, %r8, %r43;
	ld.shared.f32 	%f43, [%r45+-260];
	ld.shared.f32 	%f44, [%r45+-4];
	st.shared.f32 	[%r45+-260], %f44;
	add.f32 	%f45, %f43, %f44;
	st.shared.f32 	[%r45+-4], %f45;
$L__BB1_30:
	setp.gt.u32 	%p16, %r2, 15;
	bar.sync 	0;
	@%p16 bra 	$L__BB1_32;
	shl.b32 	%r46, %r4, 8;
	add.s32 	%r48, %r8, %r46;
	ld.shared.f32 	%f46, [%r48+-132];
	ld.shared.f32 	%f47, [%r48+-4];
	st.shared.f32 	[%r48+-132], %f47;
	add.f32 	%f48, %f46, %f47;
	st.shared.f32 	[%r48+-4], %f48;
$L__BB1_32:
	setp.gt.u32 	%p17, %r2, 31;
	bar.sync 	0;
	@%p17 bra 	$L__BB1_34;
	shl.b32 	%r49, %r4, 7;
	add.s32 	%r51, %r8, %r49;
	ld.shared.f32 	%f49, [%r51+-68];
	ld.shared.f32 	%f50, [%r51+-4];
	st.shared.f32 	[%r51+-68], %f50;
	add.f32 	%f51, %f49, %f50;
	st.shared.f32 	[%r51+-4], %f51;
$L__BB1_34:
	setp.gt.u32 	%p18, %r2, 63;
	bar.sync 	0;
	@%p18 bra 	$L__BB1_36;
	shl.b32 	%r52, %r4, 6;
	add.s32 	%r54, %r8, %r52;
	ld.shared.f32 	%f52, [%r54+-36];
	ld.shared.f32 	%f53, [%r54+-4];
	st.shared.f32 	[%r54+-36], %f53;
	add.f32 	%f54, %f52, %f53;
	st.shared.f32 	[%r54+-4], %f54;
$L__BB1_36:
	setp.gt.u32 	%p19, %r2, 127;
	bar.sync 	0;
	@%p19 bra 	$L__BB1_38;
	shl.b32 	%r55, %r4, 5;
	add.s32 	%r57, %r8, %r55;
	ld.shared.f32 	%f55, [%r57+-20];
	ld.shared.f32 	%f56, [%r57+-4];
	st.shared.f32 	[%r57+-20], %f56;
	add.f32 	%f57, %f55, %f56;
	st.shared.f32 	[%r57+-4], %f57;
$L__BB1_38:
	setp.gt.u32 	%p20, %r2, 255;
	bar.sync 	0;
	@%p20 bra 	$L__BB1_40;
	shl.b32 	%r58, %r4, 4;
	add.s32 	%r60, %r8, %r58;
	ld.shared.f32 	%f58, [%r60+-12];
	ld.shared.f32 	%f59, [%r60+-4];
	st.shared.f32 	[%r60+-12], %f59;
	add.f32 	%f60, %f58, %f59;
	st.shared.f32 	[%r60+-4], %f60;
$L__BB1_40:
	setp.gt.u32 	%p21, %r2, 511;
	bar.sync 	0;
	@%p21 bra 	$L__BB1_42;
	shl.b32 	%r61, %r4, 3;
	add.s32 	%r63, %r8, %r61;
	ld.shared.f32 	%f61, [%r63+-8];
	ld.shared.f32 	%f62, [%r63+-4];
	st.shared.f32 	[%r63+-8], %f62;
	add.f32 	%f63, %f61, %f62;
	st.shared.f32 	[%r63+-4], %f63;
$L__BB1_42:
	bar.sync 	0;
	cvta.to.global.u64 	%rd12, %rd2;
	ld.shared.f32 	%f64, [%r3];
	shl.b64 	%rd13, %rd1, 2;
	add.s64 	%rd14, %rd12, %rd13;
	st.global.f32 	[%rd14], %f64;
	ret;

}
	// .globl	_Z9addKernelPfS_
.visible .entry _Z9addKernelPfS_(
	.param .u64 .ptr .align 1 _Z9addKernelPfS__param_0,
	.param .u64 .ptr .align 1 _Z9addKernelPfS__param_1
)
{
	.reg .b32 	%r<5>;
	.reg .b32 	%f<4>;
	.reg .b64 	%rd<9>;

	ld.param.u64 	%rd1, [_Z9addKernelPfS__param_0];
	ld.param.u64 	%rd2, [_Z9addKernelPfS__param_1];
	cvta.to.global.u64 	%rd3, %rd1;
	cvta.to.global.u64 	%rd4, %rd2;
	mov.u32 	%r1, %ctaid.x;
	mov.u32 	%r2, %ntid.x;
	mov.u32 	%r3, %tid.x;
	mad.lo.s32 	%r4, %r1, %r2, %r3;
	mul.wide.u32 	%rd5, %r1, 4;
	add.s64 	%rd6, %rd4, %rd5;
	ld.global.f32 	%f1, [%rd6];
	mul.wide.u32 	%rd7, %r4, 4;
	add.s64 	%rd8, %rd3, %rd7;
	ld.global.f32 	%f2, [%rd8];
	add.f32 	%f3, %f1, %f2;
	st.global.f32 	[%rd8], %f3;
	ret;

}
	// .globl	_Z4testPfi
.visible .entry _Z4testPfi(
	.param .u64 .ptr .align 1 _Z4testPfi_param_0,
	.param .u32 _Z4testPfi_param_1
)
{
	.local .align 16 .b8 	__local_depot3[16];
	.reg .b64 	%SP;
	.reg .b64 	%SPL;
	.reg .pred 	%p<2>;
	.reg .b32 	%r<7>;
	.reg .b32 	%f<2>;
	.reg .b64 	%rd<12>;
	.reg .b64 	%fd<2>;

	mov.u64 	%SPL, __local_depot3;
	cvta.local.u64 	%SP, %SPL;
	ld.param.u64 	%rd2, [_Z4testPfi_param_0];
	ld.param.s32 	%rd3, [_Z4testPfi_param_1];
	mov.u32 	%r1, %ctaid.x;
	mov.u32 	%r2, %ntid.x;
	mov.u32 	%r3, %tid.x;
	mad.lo.s32 	%r4, %r1, %r2, %r3;
	cvt.u64.u32 	%rd1, %r4;
	setp.ge.u64 	%p1, %rd1, %rd3;
	@%p1 bra 	$L__BB3_2;
	add.u64 	%rd4, %SP, 0;
	add.u64 	%rd5, %SPL, 0;
	cvta.to.global.u64 	%rd6, %rd2;
	shl.b64 	%rd7, %rd1, 2;
	add.s64 	%rd8, %rd6, %rd7;
	ld.global.f32 	%f1, [%rd8];
	cvt.f64.f32 	%fd1, %f1;
	mov.b64 	%rd9, %fd1;
	st.local.v2.u64 	[%rd5], {%rd1, %rd9};
	mov.u64 	%rd10, $str;
	cvta.global.u64 	%rd11, %rd10;
	{ // callseq 0, 0
	.param .b64 param0;
	st.param.b64 	[param0], %rd11;
	.param .b64 param1;
	st.param.b64 	[param1], %rd4;
	.param .b32 retval0;
	call.uni (retval0), 
	vprintf, 
	(
	param0, 
	param1
	);
	ld.param.b32 	%r5, [retval0];
	} // callseq 0
$L__BB3_2:
	ret;

}


// ===== COMPILED SASS (sm_100) =====

	.target	sm_100

	.elftype	@"ET_EXEC"


//--------------------- .note.nv.tkinfo           --------------------------
	.section	.note.nv.tkinfo,"",@"SHT_NOTE"
	.sectionflags	@"SHF_NOTE_NV_TKINFO"
	.tkinfo
        /*0018*/ 	.word	0x00000002
        /*0030*/ 	.string	""
        /*0030*/ 	.string	"ptxas"
        /*0030*/ 	.string	"Cuda compilation tools, release 13.0, V13.0.88"
        /*0030*/ 	.string	"Build cuda_13.0.r13.0/compiler.36424714_0"
        /*0030*/ 	.string	"-arch sm_100 -m 64 "



//--------------------- .note.nv.cuinfo           --------------------------
	.section	.note.nv.cuinfo,"",@"SHT_NOTE"
	.sectionflags	@"SHF_NOTE_NV_CUINFO"
        /*0018*/ 	.short	0x0002
        /*001a*/ 	.short	0x0064
        /*001c*/ 	.short	0x0082
	.zero		2


//--------------------- .nv.info                  --------------------------
	.section	.nv.info,"",@"SHT_CUDA_INFO"
	.align	4


	//----- nvinfo : EIATTR_REGCOUNT
	.align		4
        /*0000*/ 	.byte	0x04, 0x2f
        /*0002*/ 	.short	(.L_2 - .L_1)
	.align		4
.L_1:
        /*0004*/ 	.word	index@(_Z12singleKernelPfS_i)
        /*0008*/ 	.word	0x00000012


	//----- nvinfo : EIATTR_FRAME_SIZE
	.align		4
.L_2:
        /*000c*/ 	.byte	0x04, 0x11
        /*000e*/ 	.short	(.L_4 - .L_3)
	.align		4
.L_3:
        /*0010*/ 	.word	index@(_Z12singleKernelPfS_i)
        /*0014*/ 	.word	0x00000000


	//----- nvinfo : EIATTR_REGCOUNT
	.align		4
.L_4:
        /*0018*/ 	.byte	0x04, 0x2f
        /*001a*/ 	.short	(.L_6 - .L_5)
	.align		4
.L_5:
        /*001c*/ 	.word	index@(_Z8upKernelPfS_S_i)
        /*0020*/ 	.word	0x00000012


	//----- nvinfo : EIATTR_FRAME_SIZE
	.align		4
.L_6:
        /*0024*/ 	.byte	0x04, 0x11
        /*0026*/ 	.short	(.L_8 - .L_7)
	.align		4
.L_7:
        /*0028*/ 	.word	index@(_Z8upKernelPfS_S_i)
        /*002c*/ 	.word	0x00000000


	//----- nvinfo : EIATTR_REGCOUNT
	.align		4
.L_8:
        /*0030*/ 	.byte	0x04, 0x2f
        /*0032*/ 	.short	(.L_10 - .L_9)
	.align		4
.L_9:
        /*0034*/ 	.word	index@(_Z9addKernelPfS_)
        /*0038*/ 	.word	0x0000000c


	//----- nvinfo : EIATTR_FRAME_SIZE
	.align		4
.L_10:
        /*003c*/ 	.byte	0x04, 0x11
        /*003e*/ 	.short	(.L_12 - .L_11)
	.align		4
.L_11:
        /*0040*/ 	.word	index@(_Z9addKernelPfS_)
        /*0044*/ 	.word	0x00000000


	//----- nvinfo : EIATTR_REGCOUNT
	.align		4
.L_12:
        /*0048*/ 	.byte	0x04, 0x2f
        /*004a*/ 	.short	(.L_14 - .L_13)
	.align		4
.L_13:
        /*004c*/ 	.word	index@(_Z4testPfi)
        /*0050*/ 	.word	0x00000018


	//----- nvinfo : EIATTR_FRAME_SIZE
	.align		4
.L_14:
        /*0054*/ 	.byte	0x04, 0x11
        /*0056*/ 	.short	(.L_16 - .L_15)
	.align		4
.L_15:
        /*0058*/ 	.word	index@(_Z4testPfi)
        /*005c*/ 	.word	0x00000010


	//----- nvinfo : EIATTR_MIN_STACK_SIZE
	.align		4
.L_16:
        /*0060*/ 	.byte	0x04, 0x12
        /*0062*/ 	.short	(.L_18 - .L_17)
	.align		4
.L_17:
        /*0064*/ 	.word	index@(_Z4testPfi)
        /*0068*/ 	.word	0x00000010


	//----- nvinfo : EIATTR_MIN_STACK_SIZE
	.align		4
.L_18:
        /*006c*/ 	.byte	0x04, 0x12
        /*006e*/ 	.short	(.L_20 - .L_19)
	.align		4
.L_19:
        /*0070*/ 	.word	index@(_Z9addKernelPfS_)
        /*0074*/ 	.word	0x00000000


	//----- nvinfo : EIATTR_MIN_STACK_SIZE
	.align		4
.L_20:
        /*0078*/ 	.byte	0x04, 0x12
        /*007a*/ 	.short	(.L_22 - .L_21)
	.align		4
.L_21:
        /*007c*/ 	.word	index@(_Z8upKernelPfS_S_i)
        /*0080*/ 	.word	0x00000000


	//----- nvinfo : EIATTR_MIN_STACK_SIZE
	.align		4
.L_22:
        /*0084*/ 	.byte	0x04, 0x12
        /*0086*/ 	.short	(.L_24 - .L_23)
	.align		4
.L_23:
        /*0088*/ 	.word	index@(_Z12singleKernelPfS_i)
        /*008c*/ 	.word	0x00000000
.L_24:


//--------------------- .nv.compat                --------------------------
	.section	.nv.compat,"",@"SHT_CUDA_COMPAT_INFO"
	.align	4
        /*0000*/ 	.byte	0x02, 0x09, 0x00, 0x00, 0x02, 0x02, 0x01, 0x00, 0x02, 0x05, 0x05, 0x00, 0x03, 0x07, 0x01, 0x01
        /*0010*/ 	.byte	0x02, 0x03, 0x00, 0x00, 0x02, 0x06, 0x01, 0x00, 0x04, 0x0b, 0x08, 0x00, 0x09, 0x00, 0x00, 0x00
        /*0020*/ 	.byte	0x00, 0x00, 0x00, 0x00


//--------------------- .nv.info._Z4testPfi       --------------------------
	.section	.nv.info._Z4testPfi,"",@"SHT_CUDA_INFO"
	.sectionflags	@""
	.align	4


	//----- nvinfo : EIATTR_CUDA_API_VERSION
	.align		4
        /*0000*/ 	.byte	0x04, 0x37
        /*0002*/ 	.short	(.L_26 - .L_25)
.L_25:
        /*0004*/ 	.word	0x00000082


	//----- nvinfo : EIATTR_KPARAM_INFO
	.align		4
.L_26:
        /*0008*/ 	.byte	0x04, 0x17
        /*000a*/ 	.short	(.L_28 - .L_27)
.L_27:
        /*000c*/ 	.word	0x00000000
        /*0010*/ 	.short	0x0001
        /*0012*/ 	.short	0x0008
        /*0014*/ 	.byte	0x00, 0xf0, 0x11, 0x00


	//----- nvinfo : EIATTR_KPARAM_INFO
	.align		4
.L_28:
        /*0018*/ 	.byte	0x04, 0x17
        /*001a*/ 	.short	(.L_30 - .L_29)
.L_29:
        /*001c*/ 	.word	0x00000000
        /*0020*/ 	.short	0x0000
        /*0022*/ 	.short	0x0000
        /*0024*/ 	.byte	0x00, 0xf5, 0x21, 0x00


	//----- nvinfo : EIATTR_SPARSE_MMA_MASK
	.align		4
.L_30:
        /*0028*/ 	.byte	0x03, 0x50
        /*002a*/ 	.short	0x0000


	//----- nvinfo : EIATTR_MAXREG_COUNT
	.align		4
        /*002c*/ 	.byte	0x03, 0x1b
        /*002e*/ 	.short	0x00ff


	//----- nvinfo : EIATTR_EXTERNS
	.align		4
        /*0030*/ 	.byte	0x04, 0x0f
        /*0032*/ 	.short	(.L_32 - .L_31)


	//   ....[0]....
	.align		4
.L_31:
        /*0034*/ 	.word	index@(vprintf)


	//----- nvinfo : EIATTR_MERCURY_ISA_VERSION
	.align		4
.L_32:
        /*0038*/ 	.byte	0x03, 0x5f
        /*003a*/ 	.short	0x0101


	//----- nvinfo : EIATTR_VRC_CTA_INIT_COUNT
	.align		4
        /*003c*/ 	.byte	0x02, 0x4a
	.zero		1
	.zero		1


	//----- nvinfo : EIATTR_SYSCALL_OFFSETS
	.align		4
        /*0040*/ 	.byte	0x04, 0x46
        /*0042*/ 	.short	(.L_34 - .L_33)


	//   ....[0]....
.L_33:
        /*0044*/ 	.word	0x000001e0


	//----- nvinfo : EIATTR_EXIT_INSTR_OFFSETS
	.align		4
.L_34:
        /*0048*/ 	.byte	0x04, 0x1c
        /*004a*/ 	.short	(.L_36 - .L_35)


	//   ....[0]....
.L_35:
        /*004c*/ 	.word	0x000000e0


	//   ....[1]....
        /*0050*/ 	.word	0x000001f0


	//----- nvinfo : EIATTR_CRS_STACK_SIZE
	.align		4
.L_36:
        /*0054*/ 	.byte	0x04, 0x1e
        /*0056*/ 	.short	(.L_38 - .L_37)
.L_37:
        /*0058*/ 	.word	0x00000000


	//----- nvinfo : EIATTR_CBANK_PARAM_SIZE
	.align		4
.L_38:
        /*005c*/ 	.byte	0x03, 0x19
        /*005e*/ 	.short	0x000c


	//----- nvinfo : EIATTR_PARAM_CBANK
	.align		4
        /*0060*/ 	.byte	0x04, 0x0a
        /*0062*/ 	.short	(.L_40 - .L_39)
	.align		4
.L_39:
        /*0064*/ 	.word	index@(.nv.constant0._Z4testPfi)
        /*0068*/ 	.short	0x0380
        /*006a*/ 	.short	0x000c


	//----- nvinfo : EIATTR_SW_WAR
	.align		4
.L_40:
        /*006c*/ 	.byte	0x04, 0x36
        /*006e*/ 	.short	(.L_42 - .L_41)
.L_41:
        /*0070*/ 	.word	0x00000008
.L_42:


//--------------------- .nv.info._Z9addKernelPfS_ --------------------------
	.section	.nv.info._Z9addKernelPfS_,"",@"SHT_CUDA_INFO"
	.sectionflags	@""
	.align	4


	//----- nvinfo : EIATTR_CUDA_API_VERSION
	.align		4
        /*0000*/ 	.byte	0x04, 0x37
        /*0002*/ 	.short	(.L_44 - .L_43)
.L_43:
        /*0004*/ 	.word	0x00000082


	//----- nvinfo : EIATTR_KPARAM_INFO
	.align		4
.L_44:
        /*0008*/ 	.byte	0x04, 0x17
        /*000a*/ 	.short	(.L_46 - .L_45)
.L_45:
        /*000c*/ 	.word	0x00000000
        /*0010*/ 	.short	0x0001
        /*0012*/ 	.short	0x0008
        /*0014*/ 	.byte	0x00, 0xf5, 0x21, 0x00


	//----- nvinfo : EIATTR_KPARAM_INFO
	.align		4
.L_46:
        /*0018*/ 	.byte	0x04, 0x17
        /*001a*/ 	.short	(.L_48 - .L_47)
.L_47:
        /*001c*/ 	.word	0x00000000
        /*0020*/ 	.short	0x0000
        /*0022*/ 	.short	0x0000
        /*0024*/ 	.byte	0x00, 0xf5, 0x21, 0x00


	//----- nvinfo : EIATTR_SPARSE_MMA_MASK
	.align		4
.L_48:
        /*0028*/ 	.byte	0x03, 0x50
        /*002a*/ 	.short	0x0000


	//----- nvinfo : EIATTR_MAXREG_COUNT
	.align		4
        /*002c*/ 	.byte	0x03, 0x1b
        /*002e*/ 	.short	0x00ff


	//----- nvinfo : EIATTR_MERCURY_ISA_VERSION
	.align		4
        /*0030*/ 	.byte	0x03, 0x5f
        /*0032*/ 	.short	0x0101


	//----- nvinfo : EIATTR_VRC_CTA_INIT_COUNT
	.align		4
        /*0034*/ 	.byte	0x02, 0x4a
	.zero		1
	.zero		1


	//----- nvinfo : EIATTR_EXIT_INSTR_OFFSETS
	.align		4
        /*0038*/ 	.byte	0x04, 0x1c
        /*003a*/ 	.short	(.L_50 - .L_49)


	//   ....[0]....
.L_49:
        /*003c*/ 	.word	0x000000e0


	//----- nvinfo : EIATTR_CBANK_PARAM_SIZE
	.align		4
.L_50:
        /*0040*/ 	.byte	0x03, 0x19
        /*0042*/ 	.short	0x0010


	//----- nvinfo : EIATTR_PARAM_CBANK
	.align		4
        /*0044*/ 	.byte	0x04, 0x0a
        /*0046*/ 	.short	(.L_52 - .L_51)
	.align		4
.L_51:
        /*0048*/ 	.word	index@(.nv.constant0._Z9addKernelPfS_)
        /*004c*/ 	.short	0x0380
        /*004e*/ 	.short	0x0010


	//----- nvinfo : EIATTR_SW_WAR
	.align		4
.L_52:
        /*0050*/ 	.byte	0x04, 0x36
        /*0052*/ 	.short	(.L_54 - .L_53)
.L_53:
        /*0054*/ 	.word	0x00000008
.L_54:


//--------------------- .nv.info._Z8upKernelPfS_S_i --------------------------
	.section	.nv.info._Z8upKernelPfS_S_i,"",@"SHT_CUDA_INFO"
	.sectionflags	@""
	.align	4


	//----- nvinfo : EIATTR_CUDA_API_VERSION
	.align		4
        /*0000*/ 	.byte	0x04, 0x37
        /*0002*/ 	.short	(.L_56 - .L_55)
.L_55:
        /*0004*/ 	.word	0x00000082


	//----- nvinfo : EIATTR_KPARAM_INFO
	.align		4
.L_56:
        /*0008*/ 	.byte	0x04, 0x17
        /*000a*/ 	.short	(.L_58 - .L_57)
.L_57:
        /*000c*/ 	.word	0x00000000
        /*0010*/ 	.short	0x0003
        /*0012*/ 	.short	0x0018
        /*0014*/ 	.byte	0x00, 0xf0, 0x11, 0x00


	//----- nvinfo : EIATTR_KPARAM_INFO
	.align		4
.L_58:
        /*0018*/ 	.byte	0x04, 0x17
        /*001a*/ 	.short	(.L_60 - .L_59)
.L_59:
        /*001c*/ 	.word	0x00000000
        /*0020*/ 	.short	0x0002
        /*0022*/ 	.short	0x0010
        /*0024*/ 	.byte	0x00, 0xf5, 0x21, 0x00


	//----- nvinfo : EIATTR_KPARAM_INFO
	.align		4
.L_60:
        /*0028*/ 	.byte	0x04, 0x17
        /*002a*/ 	.short	(.L_62 - .L_61)
.L_61:
        /*002c*/ 	.word	0x00000000
        /*0030*/ 	.short	0x0001
        /*0032*/ 	.short	0x0008
        /*0034*/ 	.byte	0x00, 0xf5, 0x21, 0x00


	//----- nvinfo : EIATTR_KPARAM_INFO
	.align		4
.L_62:
        /*0038*/ 	.byte	0x04, 0x17
        /*003a*/ 	.short	(.L_64 - .L_63)
.L_63:
        /*003c*/ 	.word	0x00000000
        /*0040*/ 	.short	0x0000
        /*0042*/ 	.short	0x0000
        /*0044*/ 	.byte	0x00, 0xf5, 0x21, 0x00


	//----- nvinfo : EIATTR_SPARSE_MMA_MASK
	.align		4
.L_64:
        /*0048*/ 	.byte	0x03, 0x50
        /*004a*/ 	.short	0x0000


	//----- nvinfo : EIATTR_MAXREG_COUNT
	.align		4
        /*004c*/ 	.byte	0x03, 0x1b
        /*004e*/ 	.short	0x00ff


	//----- nvinfo : EIATTR_NUM_BARRIERS
	.align		4
        /*0050*/ 	.byte	0x02, 0x4c
        /*0052*/ 	.byte	0x01
	.zero		1


	//----- nvinfo : EIATTR_MERCURY_ISA_VERSION
	.align		4
        /*0054*/ 	.byte	0x03, 0x5f
        /*0056*/ 	.short	0x0101


	//----- nvinfo : EIATTR_VRC_CTA_INIT_COUNT
	.align		4
        /*0058*/ 	.byte	0x02, 0x4a
	.zero		1
	.zero		1


	//----- nvinfo : EIATTR_EXIT_INSTR_OFFSETS
	.align		4
        /*005c*/ 	.byte	0x04, 0x1c
        /*005e*/ 	.short	(.L_66 - .L_65)


	//   ....[0]....
.L_65:
        /*0060*/ 	.word	0x00000a80


	//----- nvinfo : EIATTR_CBANK_PARAM_SIZE
	.align		4
.L_66:
        /*0064*/ 	.byte	0x03, 0x19
        /*0066*/ 	.short	0x001c


	//----- nvinfo : EIATTR_PARAM_CBANK
	.align		4
        /*0068*/ 	.byte	0x04, 0x0a
        /*006a*/ 	.short	(.L_68 - .L_67)
	.align		4
.L_67:
        /*006c*/ 	.word	index@(.nv.constant0._Z8upKernelPfS_S_i)
        /*0070*/ 	.short	0x0380
        /*0072*/ 	.short	0x001c


	//----- nvinfo : EIATTR_SW_WAR
	.align		4
.L_68:
        /*0074*/ 	.byte	0x04, 0x36
        /*0076*/ 	.short	(.L_70 - .L_69)
.L_69:
        /*0078*/ 	.word	0x00000008
.L_70:


//--------------------- .nv.info._Z12singleKernelPfS_i --------------------------
	.section	.nv.info._Z12singleKernelPfS_i,"",@"SHT_CUDA_INFO"
	.sectionflags	@""
	.align	4


	//----- nvinfo : EIATTR_CUDA_API_VERSION
	.align		4
        /*0000*/ 	.byte	0x04, 0x37
        /*0002*/ 	.short	(.L_72 - .L_71)
.L_71:
        /*0004*/ 	.word	0x00000082


	//----- nvinfo : EIATTR_KPARAM_INFO
	.align		4
.L_72:
        /*0008*/ 	.byte	0x04, 0x17
        /*000a*/ 	.short	(.L_74 - .L_73)
.L_73:
        /*000c*/ 	.word	0x00000000
        /*0010*/ 	.short	0x0002
        /*0012*/ 	.short	0x0010
        /*0014*/ 	.byte	0x00, 0xf0, 0x11, 0x00


	//----- nvinfo : EIATTR_KPARAM_INFO
	.align		4
.L_74:
        /*0018*/ 	.byte	0x04, 0x17
        /*001a*/ 	.short	(.L_76 - .L_75)
.L_75:
        /*001c*/ 	.word	0x00000000
        /*0020*/ 	.short	0x0001
        /*0022*/ 	.short	0x0008
        /*0024*/ 	.byte	0x00, 0xf5, 0x21, 0x00


	//----- nvinfo : EIATTR_KPARAM_INFO
	.align		4
.L_76:
        /*0028*/ 	.byte	0x04, 0x17
        /*002a*/ 	.short	(.L_78 - .L_77)
.L_77:
        /*002c*/ 	.word	0x00000000
        /*0030*/ 	.short	0x0000
        /*0032*/ 	.short	0x0000
        /*0034*/ 	.byte	0x00, 0xf5, 0x21, 0x00


	//----- nvinfo : EIATTR_SPARSE_MMA_MASK
	.align		4
.L_78:
        /*0038*/ 	.byte	0x03, 0x50
        /*003a*/ 	.short	0x0000


	//----- nvinfo : EIATTR_MAXREG_COUNT
	.align		4
        /*003c*/ 	.byte	0x03, 0x1b
        /*003e*/ 	.short	0x00ff


	//----- nvinfo : EIATTR_NUM_BARRIERS
	.align		4
        /*0040*/ 	.byte	0x02, 0x4c
        /*0042*/ 	.byte	0x01
	.zero		1


	//----- nvinfo : EIATTR_MERCURY_ISA_VERSION
	.align		4
        /*0044*/ 	.byte	0x03, 0x5f
        /*0046*/ 	.short	0x0101


	//----- nvinfo : EIATTR_VRC_CTA_INIT_COUNT
	.align		4
        /*0048*/ 	.byte	0x02, 0x4a
	.zero		1
	.zero		1


	//----- nvinfo : EIATTR_EXIT_INSTR_OFFSETS
	.align		4
        /*004c*/ 	.byte	0x04, 0x1c
        /*004e*/ 	.short	(.L_80 - .L_79)


	//   ....[0]....
.L_79:
        /*0050*/ 	.word	0x00000a10


	//----- nvinfo : EIATTR_CBANK_PARAM_SIZE
	.align		4
.L_80:
        /*0054*/ 	.byte	0x03, 0x19
        /*0056*/ 	.short	0x0014


	//----- nvinfo : EIATTR_PARAM_CBANK
	.align		4
        /*0058*/ 	.byte	0x04, 0x0a
        /*005a*/ 	.short	(.L_82 - .L_81)
	.align		4
.L_81:
        /*005c*/ 	.word	index@(.nv.constant0._Z12singleKernelPfS_i)
        /*0060*/ 	.short	0x0380
        /*0062*/ 	.short	0x0014


	//----- nvinfo : EIATTR_SW_WAR
	.align		4
.L_82:
        /*0064*/ 	.byte	0x04, 0x36
        /*0066*/ 	.short	(.L_84 - .L_83)
.L_83:
        /*0068*/ 	.word	0x00000008
.L_84:


//--------------------- .nv.callgraph             --------------------------
	.section	.nv.callgraph,"",@"SHT_CUDA_CALLGRAPH"
	.align	4
	.sectionentsize	8
	.align		4
        /*0000*/ 	.word	0x00000000
	.align		4
        /*0004*/ 	.word	0xffffffff
	.align		4
        /*0008*/ 	.word	index@(_Z4testPfi)
	.align		4
        /*000c*/ 	.word	index@(vprintf)
	.align		4
        /*0010*/ 	.word	0x00000000
	.align		4
        /*0014*/ 	.word	0xfffffffe
	.align		4
        /*0018*/ 	.word	0x00000000
	.align		4
        /*001c*/ 	.word	0xfffffffd
	.align		4
        /*0020*/ 	.word	0x00000000
	.align		4
        /*0024*/ 	.word	0xfffffffc


//--------------------- .nv.constant4             --------------------------
	.section	.nv.constant4,"a",@progbits
	.align	8
	.align		8
.nv.constant4:
        /*0000*/ 	.dword	vprintf
	.align		8
        /*0008*/ 	.dword	$str


//--------------------- .text._Z4testPfi          --------------------------
	.section	.text._Z4testPfi,"ax",@progbits
	.align	128
        .global         _Z4testPfi
        .type           _Z4testPfi,@function
        .size           _Z4testPfi,(.L_x_5 - _Z4testPfi)
        .other          _Z4testPfi,@"STO_CUDA_ENTRY STV_DEFAULT"
_Z4testPfi:
.text._Z4testPfi:
[----:B------:R-:W0:Y:S01]  /*0000*/  LDC R1, c[0x0][0x37c] ;  /* 0x0000df00ff017b82 */ /* 0x000e220000000800 */
[----:B------:R-:W1:Y:S01]  /*0010*/  S2R R3, SR_TID.X ;  /* 0x0000000000037919 */ /* 0x000e620000002100 */
[----:B------:R-:W2:Y:S06]  /*0020*/  LDCU UR5, c[0x0][0x2fc] ;  /* 0x00005f80ff0577ac */ /* 0x000eac0008000800 */
[----:B------:R-:W1:Y:S01]  /*0030*/  S2UR UR6, SR_CTAID.X ;  /* 0x00000000000679c3 */ /* 0x000e620000002500 */
[----:B0-----:R-:W-:Y:S01]  /*0040*/  VIADD R1, R1, 0xfffffff0 ;  /* 0xfffffff001017836 */ /* 0x001fe20000000000 */
[----:B------:R-:W0:Y:S01]  /*0050*/  LDCU UR7, c[0x0][0x388] ;  /* 0x00007100ff0777ac */ /* 0x000e220008000800 */
[----:B------:R-:W3:Y:S05]  /*0060*/  LDCU UR4, c[0x0][0x2f8] ;  /* 0x00005f00ff0477ac */ /* 0x000eea0008000800 */
[----:B------:R-:W1:Y:S01]  /*0070*/  LDC R2, c[0x0][0x360] ;  /* 0x0000d800ff027b82 */ /* 0x000e620000000800 */
[----:B---3--:R-:W-:-:S05]  /*0080*/  IADD3 R6, P1, PT, R1, UR4, RZ ;  /* 0x0000000401067c10 */ /* 0x008fca000ff3e0ff */
[----:B--2---:R-:W-:Y:S02]  /*0090*/  IMAD.X R7, RZ, RZ, UR5, P1 ;  /* 0x00000005ff077e24 */ /* 0x004fe400088e06ff */
[----:B-1----:R-:W-:Y:S01]  /*00a0*/  IMAD R2, R2, UR6, R3 ;  /* 0x0000000602027c24 */ /* 0x002fe2000f8e0203 */
[----:B0-----:R-:W-:-:S04]  /*00b0*/  USHF.R.S32.HI UR6, URZ, 0x1f, UR7 ;  /* 0x0000001fff067899 */ /* 0x001fc80008011407 */
[----:B------:R-:W-:-:S04]  /*00c0*/  ISETP.GE.U32.AND P0, PT, R2, UR7, PT ;  /* 0x0000000702007c0c */ /* 0x000fc8000bf06070 */
[----:B------:R-:W-:-:S13]  /*00d0*/  ISETP.GE.U32.AND.EX P0, PT, RZ, UR6, PT, P0 ;  /* 0x00000006ff007c0c */ /* 0x000fda000bf06100 */
[----:B------:R-:W-:Y:S05]  /*00e0*/  @P0 EXIT ;  /* 0x000000000000094d */ /* 0x000fea0003800000 */
[----:B------:R-:W0:Y:S01]  /*00f0*/  LDCU.64 UR6, c[0x0][0x380] ;  /* 0x00007000ff0677ac */ /* 0x000e220008000a00 */
[----:B------:R-:W1:Y:S01]  /*0100*/  LDCU.64 UR4, c[0x0][0x358] ;  /* 0x00006b00ff0477ac */ /* 0x000e620008000a00 */
[----:B0-----:R-:W-:-:S04]  /*0110*/  LEA R8, P0, R2, UR6, 0x2 ;  /* 0x0000000602087c11 */ /* 0x001fc8000f8010ff */
[----:B------:R-:W-:-:S05]  /*0120*/  LEA.HI.X R9, R2, UR7, RZ, 0x2, P0 ;  /* 0x0000000702097c11 */ /* 0x000fca00080f14ff */
[----:B-1----:R0:W2:Y:S01]  /*0130*/  LDG.E R10, desc[UR4][R8.64] ;  /* 0x00000004080a7981 */ /* 0x0020a2000c1e1900 */
[----:B------:R-:W-:Y:S01]  /*0140*/  MOV R0, 0x0 ;  /* 0x0000000000007802 */ /* 0x000fe20000000f00 */
[----:B------:R-:W1:Y:S01]  /*0150*/  LDCU.64 UR4, c[0x4][0x8] ;  /* 0x01000100ff0477ac */ /* 0x000e620008000a00 */
[----:B0-----:R-:W-:Y:S02]  /*0160*/  IMAD.MOV.U32 R8, RZ, RZ, R2 ;  /* 0x000000ffff087224 */ /* 0x001fe400078e0002 */
[----:B------:R-:W-:Y:S01]  /*0170*/  IMAD.MOV.U32 R9, RZ, RZ, RZ ;  /* 0x000000ffff097224 */ /* 0x000fe200078e00ff */
[----:B------:R0:W3:Y:S01]  /*0180*/  LDC.64 R2, c[0x4][R0] ;  /* 0x0100000000027b82 */ /* 0x0000e20000000a00 */
[----:B-1----:R-:W-:Y:S02]  /*0190*/  IMAD.U32 R4, RZ, RZ, UR4 ;  /* 0x00000004ff047e24 */ /* 0x002fe4000f8e00ff */
[----:B------:R-:W-:Y:S01]  /*01a0*/  IMAD.U32 R5, RZ, RZ, UR5 ;  /* 0x00000005ff057e24 */ /* 0x000fe2000f8e00ff */
[----:B--2---:R-:W1:Y:S02]  /*01b0*/  F2F.F64.F32 R10, R10 ;  /* 0x0000000a000a7310 */ /* 0x004e640000201800 */
[----:B-1-3--:R0:W-:Y:S04]  /*01c0*/  STL.128 [R1], R8 ;  /* 0x0000000801007387 */ /* 0x00a1e80000100c00 */
[----:B------:R-:W-:-:S07]  /*01d0*/  LEPC R20, `(.L_x_0) ;  /* 0x000000001014794e */ /* 0x000fce0000000000 */
[----:B0-----:R-:W-:Y:S05]  /*01e0*/  CALL.ABS.NOINC R2 ;  /* 0x0000000002007343 */ /* 0x001fea0003c00000 */
.L_x_0:
[----:B------:R-:W-:Y:S05]  /*01f0*/  EXIT ;  /* 0x000000000000794d */ /* 0x000fea0003800000 */
.L_x_1:
[----:B------:R-:W-:-:S00]  /*0200*/  BRA `(.L_x_1) ;  /* 0xfffffffc00fc7947 */ /* 0x000fc0000383ffff */
[----:B------:R-:W-:-:S00]  /*0210*/  NOP ;  /* 0x0000000000007918 */ /* 0x000fc00000000000 */
        /* <DEDUP_REMOVED lines=14> */
.L_x_5:


//--------------------- .text._Z9addKernelPfS_    --------------------------
	.section	.text._Z9addKernelPfS_,"ax",@progbits
	.align	128
        .global         _Z9addKernelPfS_
        .type           _Z9addKernelPfS_,@function
        .size           _Z9addKernelPfS_,(.L_x_6 - _Z9addKernelPfS_)
        .other          _Z9addKernelPfS_,@"STO_CUDA_ENTRY STV_DEFAULT"
_Z9addKernelPfS_:
.text._Z9addKernelPfS_:
[----:B------:R-:W-:Y:S01]  /*0000*/  LDC R1, c[0x0][0x37c] ;  /* 0x0000df00ff017b82 */ /* 0x000fe20000000800 */
[----:B------:R-:W0:Y:S07]  /*0010*/  S2R R9, SR_CTAID.X ;  /* 0x0000000000097919 */ /* 0x000e2e0000002500 */
[----:B------:R-:W0:Y:S01]  /*0020*/  LDC.64 R2, c[0x0][0x388] ;  /* 0x0000e200ff027b82 */ /* 0x000e220000000a00 */
[----:B------:R-:W1:Y:S01]  /*0030*/  LDCU UR6, c[0x0][0x360] ;  /* 0x00006c00ff0677ac */ /* 0x000e620008000800 */
[----:B------:R-:W1:Y:S01]  /*0040*/  S2R R0, SR_TID.X ;  /* 0x0000000000007919 */ /* 0x000e620000002100 */
[----:B------:R-:W2:Y:S05]  /*0050*/  LDCU.64 UR4, c[0x0][0x358] ;  /* 0x00006b00ff0477ac */ /* 0x000eaa0008000a00 */
[----:B------:R-:W3:Y:S01]  /*0060*/  LDC.64 R4, c[0x0][0x380] ;  /* 0x0000e000ff047b82 */ /* 0x000ee20000000a00 */
[----:B0-----:R-:W-:-:S04]  /*0070*/  IMAD.WIDE.U32 R2, R9, 0x4, R2 ;  /* 0x0000000409027825 */ /* 0x001fc800078e0002 */
[----:B-1----:R-:W-:Y:S02]  /*0080*/  IMAD R7, R9, UR6, R0 ;  /* 0x0000000609077c24 */ /* 0x002fe4000f8e0200 */
[----:B--2---:R-:W2:Y:S02]  /*0090*/  LDG.E R2, desc[UR4][R2.64] ;  /* 0x0000000402027981 */ /* 0x004ea4000c1e1900 */
[----:B---3--:R-:W-:-:S05]  /*00a0*/  IMAD.WIDE.U32 R4, R7, 0x4, R4 ;  /* 0x0000000407047825 */ /* 0x008fca00078e0004 */
[----:B------:R-:W2:Y:S02]  /*00b0*/  LDG.E R7, desc[UR4][R4.64] ;  /* 0x0000000404077981 */ /* 0x000ea4000c1e1900 */
[----:B--2---:R-:W-:-:S05]  /*00c0*/  FADD R7, R2, R7 ;  /* 0x0000000702077221 */ /* 0x004fca0000000000 */
[----:B------:R-:W-:Y:S01]  /*00d0*/  STG.E desc[UR4][R4.64], R7 ;  /* 0x0000000704007986 */ /* 0x000fe2000c101904 */
[----:B------:R-:W-:Y:S05]  /*00e0*/  EXIT ;  /* 0x000000000000794d */ /* 0x000fea0003800000 */
.L_x_2:
        /* <DEDUP_REMOVED lines=9> */
.L_x_6:


//--------------------- .text._Z8upKernelPfS_S_i  --------------------------
	.section	.text._Z8upKernelPfS_S_i,"ax",@progbits
	.align	128
        .global         _Z8upKernelPfS_S_i
        .type           _Z8upKernelPfS_S_i,@function
        .size           _Z8upKernelPfS_S_i,(.L_x_7 - _Z8upKernelPfS_S_i)
        .other          _Z8upKernelPfS_S_i,@"STO_CUDA_ENTRY STV_DEFAULT"
_Z8upKernelPfS_S_i:
.text._Z8upKernelPfS_S_i:
[----:B------:R-:W-:Y:S01]  /*0000*/  LDC R1, c[0x0][0x37c] ;  /* 0x0000df00ff017b82 */ /* 0x000fe20000000800 */
[----:B------:R-:W0:Y:S01]  /*0010*/  S2R R5, SR_CTAID.X ;  /* 0x0000000000057919 */ /* 0x000e220000002500 */
[----:B------:R-:W0:Y:S01]  /*0020*/  LDCU UR4, c[0x0][0x360] ;  /* 0x00006c00ff0477ac */ /* 0x000e220008000800 */
[----:B------:R-:W-:Y:S01]  /*0030*/  IMAD.MOV.U32 R4, RZ, RZ, RZ ;  /* 0x000000ffff047224 */ /* 0x000fe200078e00ff */
[----:B------:R-:W0:Y:S01]  /*0040*/  S2R R2, SR_TID.X ;  /* 0x0000000000027919 */ /* 0x000e220000002100 */
[----:B------:R-:W1:Y:S01]  /*0050*/  LDCU UR5, c[0x0][0x398] ;  /* 0x00007300ff0577ac */ /* 0x000e620008000800 */
[----:B------:R-:W2:Y:S01]  /*0060*/  LDCU.64 UR6, c[0x0][0x358] ;  /* 0x00006b00ff0677ac */ /* 0x000ea20008000a00 */
[----:B0-----:R-:W-:Y:S01]  /*0070*/  IMAD R0, R5, UR4, R2 ;  /* 0x0000000405007c24 */ /* 0x001fe2000f8e0202 */
[----:B-1----:R-:W-:-:S04]  /*0080*/  USHF.R.S32.HI UR4, URZ, 0x1f, UR5 ;  /* 0x0000001fff047899 */ /* 0x002fc80008011405 */
[----:B------:R-:W-:-:S04]  /*0090*/  ISETP.GE.U32.AND P0, PT, R0, UR5, PT ;  /* 0x0000000500007c0c */ /* 0x000fc8000bf06070 */
[----:B------:R-:W-:-:S13]  /*00a0*/  ISETP.GE.U32.AND.EX P0, PT, RZ, UR4, PT, P0 ;  /* 0x00000004ff007c0c */ /* 0x000fda000bf06100 */
[----:B------:R-:W0:Y:S02]  /*00b0*/  @!P0 LDC.64 R6, c[0x0][0x388] ;  /* 0x0000e200ff068b82 */ /* 0x000e240000000a00 */
[----:B0-----:R-:W-:-:S04]  /*00c0*/  @!P0 LEA R6, P1, R0, R6, 0x2 ;  /* 0x0000000600068211 */ /* 0x001fc800078210ff */
[----:B------:R-:W-:-:S05]  /*00d0*/  @!P0 LEA.HI.X R7, R0, R7, RZ, 0x2, P1 ;  /* 0x0000000700078211 */ /* 0x000fca00008f14ff */
[----:B--2---:R-:W2:Y:S01]  /*00e0*/  @!P0 LDG.E R4, desc[UR6][R6.64] ;  /* 0x0000000606048981 */ /* 0x004ea2000c1e1900 */
[----:B------:R-:W0:Y:S01]  /*00f0*/  S2UR UR5, SR_CgaCtaId ;  /* 0x00000000000579c3 */ /* 0x000e220000008800 */
[----:B------:R-:W-:Y:S01]  /*0100*/  UMOV UR4, 0x400 ;  /* 0x0000040000047882 */ /* 0x000fe20000000000 */
[C---:B------:R-:W-:Y:S02]  /*0110*/  ISETP.GT.U32.AND P0, PT, R2.reuse, 0x1ff, PT ;  /* 0x000001ff0200780c */ /* 0x040fe40003f04070 */
[C---:B------:R-:W-:Y:S02]  /*0120*/  ISETP.GT.U32.AND P1, PT, R2.reuse, 0xff, PT ;  /* 0x000000ff0200780c */ /* 0x040fe40003f24070 */
[C---:B------:R-:W-:Y:S02]  /*0130*/  ISETP.GT.U32.AND P3, PT, R2.reuse, 0x7f, PT ;  /* 0x0000007f0200780c */ /* 0x040fe40003f64070 */
[C---:B------:R-:W-:Y:S02]  /*0140*/  ISETP.GT.U32.AND P2, PT, R2.reuse, 0x3f, PT ;  /* 0x0000003f0200780c */ /* 0x040fe40003f44070 */
[----:B------:R-:W-:-:S02]  /*0150*/  ISETP.GT.U32.AND P4, PT, R2, 0x3, PT ;  /* 0x000000030200780c */ /* 0x000fc40003f84070 */
[C---:B------:R-:W-:Y:S02]  /*0160*/  ISETP.GT.U32.AND P5, PT, R2.reuse, 0x1, PT ;  /* 0x000000010200780c */ /* 0x040fe40003fa4070 */
[----:B------:R-:W-:Y:S01]  /*0170*/  ISETP.NE.AND P6, PT, R2, RZ, PT ;  /* 0x000000ff0200720c */ /* 0x000fe20003fc5270 */
[----:B0-----:R-:W-:-:S06]  /*0180*/  ULEA UR4, UR5, UR4, 0x18 ;  /* 0x0000000405047291 */ /* 0x001fcc000f8ec0ff */
[C---:B------:R-:W-:Y:S02]  /*0190*/  LEA R3, R2.reuse, UR4, 0x2 ;  /* 0x0000000402037c11 */ /* 0x040fe4000f8e10ff */
[C---:B------:R-:W-:Y:S02]  /*01a0*/  @!P0 LEA R11, R2.reuse, UR4, 0x3 ;  /* 0x00000004020b8c11 */ /* 0x040fe4000f8e18ff */
[C---:B------:R-:W-:Y:S02]  /*01b0*/  @!P3 LEA R13, R2.reuse, UR4, 0x5 ;  /* 0x00000004020dbc11 */ /* 0x040fe4000f8e28ff */
[----:B------:R-:W-:Y:S01]  /*01c0*/  @!P2 LEA R10, R2, UR4, 0x6 ;  /* 0x00000004020aac11 */ /* 0x000fe2000f8e30ff */
[----:B--2---:R-:W-:Y:S01]  /*01d0*/  STS [R3], R4 ;  /* 0x0000000403007388 */ /* 0x004fe20000000800 */
[----:B------:R-:W-:Y:S06]  /*01e0*/  BAR.SYNC.DEFER_BLOCKING 0x0 ;  /* 0x0000000000007b1d */ /* 0x000fec0000010000 */
[----:B------:R-:W0:Y:S02]  /*01f0*/  @!P0 LDS.64 R8, [R11] ;  /* 0x000000000b088984 */ /* 0x000e240000000a00 */
[----:B0-----:R-:W-:Y:S01]  /*0200*/  @!P0 FADD R8, R8, R9 ;  /* 0x0000000908088221 */ /* 0x001fe20000000000 */
[----:B------:R-:W-:-:S04]  /*0210*/  @!P1 LEA R9, R2, UR4, 0x4 ;  /* 0x0000000402099c11 */ /* 0x000fc8000f8e20ff */
[----:B------:R-:W-:Y:S01]  /*0220*/  @!P0 STS [R11+0x4], R8 ;  /* 0x000004080b008388 */ /* 0x000fe20000000800 */
[----:B------:R-:W-:Y:S06]  /*0230*/  BAR.SYNC.DEFER_BLOCKING 0x0 ;  /* 0x0000000000007b1d */ /* 0x000fec0000010000 */
[----:B------:R-:W-:Y:S04]  /*0240*/  @!P1 LDS R6, [R9+0x4] ;  /* 0x0000040009069984 */ /* 0x000fe80000000800 */
[----:B------:R-:W0:Y:S02]  /*0250*/  @!P1 LDS R7, [R9+0xc] ;  /* 0x00000c0009079984 */ /* 0x000e240000000800 */
[----:B0-----:R-:W-:-:S05]  /*0260*/  @!P1 FADD R6, R6, R7 ;  /* 0x0000000706069221 */ /* 0x001fca0000000000 */
[----:B------:R-:W-:Y:S01]  /*0270*/  @!P1 STS [R9+0xc], R6 ;  /* 0x00000c0609009388 */ /* 0x000fe20000000800 */
[----:B------:R-:W-:Y:S06]  /*0280*/  BAR.SYNC.DEFER_BLOCKING 0x0 ;  /* 0x0000000000007b1d */ /* 0x000fec0000010000 */
[----:B------:R-:W-:Y:S04]  /*0290*/  @!P3 LDS R4, [R13+0xc] ;  /* 0x00000c000d04b984 */ /* 0x000fe80000000800 */
[----:B------:R-:W0:Y:S02]  /*02a0*/  @!P3 LDS R7, [R13+0x1c] ;  /* 0x00001c000d07b984 */ /* 0x000e240000000800 */
[----:B0-----:R-:W-:-:S05]  /*02b0*/  @!P3 FADD R4, R4, R7 ;  /* 0x000000070404b221 */ /* 0x001fca0000000000 */
[----:B------:R-:W-:Y:S01]  /*02c0*/  @!P3 STS [R13+0x1c], R4 ;  /* 0x00001c040d00b388 */ /* 0x000fe20000000800 */
[----:B------:R-:W-:Y:S01]  /*02d0*/  BAR.SYNC.DEFER_BLOCKING 0x0 ;  /* 0x0000000000007b1d */ /* 0x000fe20000010000 */
[----:B------:R-:W-:-:S13]  /*02e0*/  ISETP.GT.U32.AND P3, PT, R2, 0x1f, PT ;  /* 0x0000001f0200780c */ /* 0x000fda0003f64070 */
[----:B------:R-:W-:Y:S01]  /*02f0*/  @!P3 LEA R11, R2, UR4, 0x7 ;  /* 0x00000004020bbc11 */ /* 0x000fe2000f8e38ff */
        /* <DEDUP_REMOVED lines=10> */
[----:B------:R0:W-:Y:S01]  /*03a0*/  @!P3 STS [R11+0x7c], R6 ;  /* 0x00007c060b00b388 */ /* 0x0001e20000000800 */
[----:B------:R-:W-:Y:S01]  /*03b0*/  BAR.SYNC.DEFER_BLOCKING 0x0 ;  /* 0x0000000000007b1d */ /* 0x000fe20000010000 */
[C---:B------:R-:W-:Y:S02]  /*03c0*/  ISETP.GT.U32.AND P3, PT, R2.reuse, 0x7, PT ;  /* 0x000000070200780c */ /* 0x040fe40003f64070 */
[----:B0-----:R-:W-:-:S11]  /*03d0*/  @!P4 LEA R11, R2, UR4, 0xa ;  /* 0x00000004020bcc11 */ /* 0x001fd6000f8e50ff */
[----:B------:R-:W-:Y:S01]  /*03e0*/  @!P3 LEA R10, R2, UR4, 0x9 ;  /* 0x00000004020abc11 */ /* 0x000fe2000f8e48ff */
[----:B------:R-:W-:Y:S04]  /*03f0*/  @!P2 LDS R4, [R13+0x7c] ;  /* 0x00007c000d04a984 */ /* 0x000fe80000000800 */
[----:B------:R-:W0:Y:S02]  /*0400*/  @!P2 LDS R9, [R13+0xfc] ;  /* 0x0000fc000d09a984 */ /* 0x000e240000000800 */
[----:B0-----:R-:W-:-:S05]  /*0410*/  @!P2 FADD R4, R4, R9 ;  /* 0x000000090404a221 */ /* 0x001fca0000000000 */
[----:B------:R0:W-:Y:S01]  /*0420*/  @!P2 STS [R13+0xfc], R4 ;  /* 0x0000fc040d00a388 */ /* 0x0001e20000000800 */
[----:B------:R-:W-:Y:S01]  /*0430*/  BAR.SYNC.DEFER_BLOCKING 0x0 ;  /* 0x0000000000007b1d */ /* 0x000fe20000010000 */
[----:B0-----:R-:W-:-:S05]  /*0440*/  @!P5 LEA R13, R2, UR4, 0xb ;  /* 0x00000004020ddc11 */ /* 0x001fca000f8e58ff */
        /* <DEDUP_REMOVED lines=16> */
[----:B------:R-:W-:Y:S04]  /*0550*/  @!P6 LDS R7, [UR4+0x7fc] ;  /* 0x0007fc04ff07e984 */ /* 0x000fe80008000800 */
[----:B------:R-:W0:Y:S02]  /*0560*/  @!P6 LDS R8, [UR4+0xffc] ;  /* 0x000ffc04ff08e984 */ /* 0x000e240008000800 */
[----:B0-----:R-:W-:-:S02]  /*0570*/  @!P6 FADD R8, R7, R8 ;  /* 0x000000080708e221 */ /* 0x001fc40000000000 */
[----:B------:R-:W0:Y:S03]  /*0580*/  @!P6 LDC.64 R6, c[0x0][0x390] ;  /* 0x0000e400ff06eb82 */ /* 0x000e260000000a00 */
[----:B------:R1:W-:Y:S05]  /*0590*/  @!P6 STS [UR4+0xffc], R8 ;  /* 0x000ffc08ff00e988 */ /* 0x0003ea0008000804 */
[----:B------:R-:W-:Y:S01]  /*05a0*/  BAR.SYNC.DEFER_BLOCKING 0x0 ;  /* 0x0000000000007b1d */ /* 0x000fe20000010000 */
[----:B-1----:R-:W-:Y:S01]  /*05b0*/  @!P4 LEA R8, R2, UR4, 0xa ;  /* 0x000000040208cc11 */ /* 0x002fe2000f8e50ff */
[----:B0-----:R-:W-:-:S04]  /*05c0*/  @!P6 IMAD.WIDE.U32 R4, R5, 0x4, R6 ;  /* 0x000000040504e825 */ /* 0x001fc800078e0006 */
[----:B------:R-:W0:Y:S04]  /*05d0*/  @!P6 LDS R10, [UR4+0x7fc] ;  /* 0x0007fc04ff0ae984 */ /* 0x000e280008000800 */
[----:B------:R-:W1:Y:S04]  /*05e0*/  @!P6 LDS R9, [UR4+0xffc] ;  /* 0x000ffc04ff09e984 */ /* 0x000e680008000800 */
[----:B------:R-:W-:Y:S01]  /*05f0*/  @!P6 STS [UR4+0x7fc], RZ ;  /* 0x0007fcffff00e988 */ /* 0x000fe20008000804 */
[----:B0-----:R-:W-:-:S03]  /*0600*/  @!P6 FADD R10, RZ, R10 ;  /* 0x0000000aff0ae221 */ /* 0x001fc60000000000 */
[----:B-1----:R-:W-:Y:S04]  /*0610*/  @!P6 STG.E desc[UR6][R4.64], R9 ;  /* 0x000000090400e986 */ /* 0x002fe8000c101906 */
[----:B------:R0:W-:Y:S01]  /*0620*/  @!P6 STS [UR4+0xffc], R10 ;  /* 0x000ffc0aff00e988 */ /* 0x0001e20008000804 */
[----:B------:R-:W-:Y:S01]  /*0630*/  BAR.SYNC.DEFER_BLOCKING 0x0 ;  /* 0x0000000000007b1d */ /* 0x000fe20000010000 */
[C---:B------:R-:W-:Y:S02]  /*0640*/  ISETP.GT.U32.AND P6, PT, R2.reuse, 0x1f, PT ;  /* 0x0000001f0200780c */ /* 0x040fe40003fc4070 */
[----:B0-----:R-:W-:-:S11]  /*0650*/  @!P3 LEA R10, R2, UR4, 0x9 ;  /* 0x00000004020abc11 */ /* 0x001fd6000f8e48ff */
[----:B------:R-:W-:Y:S01]  /*0660*/  @!P6 LEA R12, R2, UR4, 0x7 ;  /* 0x00000004020cec11 */ /* 0x000fe2000f8e38ff */
[----:B------:R-:W-:Y:S04]  /*0670*/  @!P5 LDS R6, [R11+0x3fc] ;  /* 0x0003fc000b06d984 */ /* 0x000fe80000000800 */
[----:B------:R-:W0:Y:S02]  /*0680*/  @!P5 LDS R7, [R11+0x7fc] ;  /* 0x0007fc000b07d984 */ /* 0x000e240000000800 */
[----:B0-----:R-:W-:Y:S02]  /*0690*/  @!P5 FADD R6, R6, R7 ;  /* 0x000000070606d221 */ /* 0x001fe40000000000 */
[----:B------:R-:W-:Y:S04]  /*06a0*/  @!P5 STS [R11+0x3fc], R7 ;  /* 0x0003fc070b00d388 */ /* 0x000fe80000000800 */
[----:B------:R0:W-:Y:S01]  /*06b0*/  @!P5 STS [R11+0x7fc], R6 ;  /* 0x0007fc060b00d388 */ /* 0x0001e20000000800 */
[----:B------:R-:W-:Y:S01]  /*06c0*/  BAR.SYNC.DEFER_BLOCKING 0x0 ;  /* 0x0000000000007b1d */ /* 0x000fe20000010000 */
[----:B------:R-:W-:-:S02]  /*06d0*/  ISETP.GT.U32.AND P5, PT, R2, 0x3f, PT ;  /* 0x0000003f0200780c */ /* 0x000fc40003fa4070 */
[----:B0-----:R-:W-:-:S03]  /*06e0*/  @!P2 LEA R11, R2, UR4, 0x8 ;  /* 0x00000004020bac11 */ /* 0x001fc6000f8e40ff */
[----:B------:R-:W-:Y:S04]  /*06f0*/  @!P4 LDS R4, [R8+0x1fc] ;  /* 0x0001fc000804c984 */ /* 0x000fe80000000800 */
[----:B------:R-:W0:Y:S02]  /*0700*/  @!P4 LDS R5, [R8+0x3fc] ;  /* 0x0003fc000805c984 */ /* 0x000e240000000800 */
[----:B0-----:R-:W-:Y:S02]  /*0710*/  @!P4 FADD R4, R4, R5 ;  /* 0x000000050404c221 */ /* 0x001fe40000000000 */
[----:B------:R-:W-:Y:S04]  /*0720*/  @!P4 STS [R8+0x1fc], R5 ;  /* 0x0001fc050800c388 */ /* 0x000fe80000000800 */
[----:B------:R-:W-:Y:S01]  /*0730*/  @!P4 STS [R8+0x3fc], R4 ;  /* 0x0003fc040800c388 */ /* 0x000fe20000000800 */
[----:B------:R-:W-:Y:S06]  /*0740*/  BAR.SYNC.DEFER_BLOCKING 0x0 ;  /* 0x0000000000007b1d */ /* 0x000fec0000010000 */
[----:B------:R-:W-:Y:S04]  /*0750*/  @!P3 LDS R7, [R10+0xfc] ;  /* 0x0000fc000a07b984 */ /* 0x000fe80000000800 */
[----:B------:R-:W0:Y:S02]  /*0760*/  @!P3 LDS R6, [R10+0x1fc] ;  /* 0x0001fc000a06b984 */ /* 0x000e240000000800 */
[----:B0-----:R-:W-:-:S02]  /*0770*/  @!P3 FADD R7, R7, R6 ;  /* 0x000000060707b221 */ /* 0x001fc40000000000 */
[----:B------:R-:W-:Y:S04]  /*0780*/  @!P3 STS [R10+0xfc], R6 ;  /* 0x0000fc060a00b388 */ /* 0x000fe80000000800 */
[----:B------:R0:W-:Y:S01]  /*0790*/  @!P3 STS [R10+0x1fc], R7 ;  /* 0x0001fc070a00b388 */ /* 0x0001e20000000800 */
[----:B------:R-:W-:Y:S01]  /*07a0*/  BAR.SYNC.DEFER_BLOCKING 0x0 ;  /* 0x0000000000007b1d */ /* 0x000fe20000010000 */
[----:B0-----:R-:W-:-:S05]  /*07b0*/  @!P5 LEA R10, R2, UR4, 0x6 ;  /* 0x00000004020adc11 */ /* 0x001fca000f8e30ff */
        /* <DEDUP_REMOVED lines=12> */
[C---:B------:R-:W-:Y:S02]  /*0880*/  ISETP.GT.U32.AND P6, PT, R2.reuse, 0x7f, PT ;  /* 0x0000007f0200780c */ /* 0x040fe40003fc4070 */
[----:B0-----:R-:W-:-:S11]  /*0890*/  @!P1 LEA R12, R2, UR4, 0x4 ;  /* 0x00000004020c9c11 */ /* 0x001fd6000f8e20ff */
[C---:B------:R-:W-:Y:S02]  /*08a0*/  @!P6 LEA R11, R2.reuse, UR4, 0x5 ;  /* 0x00000004020bec11 */ /* 0x040fe4000f8e28ff */
[----:B------:R-:W-:Y:S01]  /*08b0*/  @!P0 LEA R2, R2, UR4, 0x3 ;  /* 0x0000000402028c11 */ /* 0x000fe2000f8e18ff */
[----:B------:R-:W0:Y:S01]  /*08c0*/  LDCU.64 UR4, c[0x0][0x380] ;  /* 0x00007000ff0477ac */ /* 0x000e220008000a00 */
[----:B------:R-:W-:Y:S04]  /*08d0*/  @!P5 LDS R6, [R10+0x1c] ;  /* 0x00001c000a06d984 */ /* 0x000fe80000000800 */
[----:B------:R-:W1:Y:S02]  /*08e0*/  @!P5 LDS R7, [R10+0x3c] ;  /* 0x00003c000a07d984 */ /* 0x000e640000000800 */
[----:B-1----:R-:W-:-:S02]  /*08f0*/  @!P5 FADD R6, R6, R7 ;  /* 0x000000070606d221 */ /* 0x002fc40000000000 */
[----:B------:R-:W-:Y:S04]  /*0900*/  @!P5 STS [R10+0x1c], R7 ;  /* 0x00001c070a00d388 */ /* 0x000fe80000000800 */
[----:B------:R-:W-:Y:S01]  /*0910*/  @!P5 STS [R10+0x3c], R6 ;  /* 0x00003c060a00d388 */ /* 0x000fe20000000800 */
[----:B------:R-:W-:Y:S06]  /*0920*/  BAR.SYNC.DEFER_BLOCKING 0x0 ;  /* 0x0000000000007b1d */ /* 0x000fec0000010000 */
        /* <DEDUP_REMOVED lines=12> */
[----:B------:R-:W1:Y:S02]  /*09f0*/  @!P0 LDS.64 R6, [R2] ;  /* 0x0000000002068984 */ /* 0x000e640000000a00 */
[--C-:B-1----:R-:W-:Y:S01]  /*0a00*/  @!P0 FADD R15, R6, R7.reuse ;  /* 0x00000007060f8221 */ /* 0x102fe20000000000 */
[----:B------:R-:W-:-:S05]  /*0a10*/  IMAD.MOV.U32 R14, RZ, RZ, R7 ;  /* 0x000000ffff0e7224 */ /* 0x000fca00078e0007 */
[----:B------:R-:W-:Y:S01]  /*0a20*/  @!P0 STS.64 [R2], R14 ;  /* 0x0000000e02008388 */ /* 0x000fe20000000a00 */
[----:B------:R-:W-:Y:S01]  /*0a30*/  BAR.SYNC.DEFER_BLOCKING 0x0 ;  /* 0x0000000000007b1d */ /* 0x000fe20000010000 */
[----:B0-----:R-:W-:-:S04]  /*0a40*/  LEA R4, P0, R0, UR4, 0x2 ;  /* 0x0000000400047c11 */ /* 0x001fc8000f8010ff */
[----:B------:R-:W-:Y:S01]  /*0a50*/  LEA.HI.X R5, R0, UR5, RZ, 0x2, P0 ;  /* 0x0000000500057c11 */ /* 0x000fe200080f14ff */
[----:B------:R-:W0:Y:S04]  /*0a60*/  LDS R3, [R3] ;  /* 0x0000000003037984 */ /* 0x000e280000000800 */
[----:B0-----:R-:W-:Y:S01]  /*0a70*/  STG.E desc[UR6][R4.64], R3 ;  /* 0x0000000304007986 */ /* 0x001fe2000c101906 */
[----:B------:R-:W-:Y:S05]  /*0a80*/  EXIT ;  /* 0x000000000000794d */ /* 0x000fea0003800000 */
.L_x_3:
        /* <DEDUP_REMOVED lines=15> */
.L_x_7:


//--------------------- .text._Z12singleKernelPfS_i --------------------------
	.section	.text._Z12singleKernelPfS_i,"ax",@progbits
	.align	128
        .global         _Z12singleKernelPfS_i
        .type           _Z12singleKernelPfS_i,@function
        .size           _Z12singleKernelPfS_i,(.L_x_8 - _Z12singleKernelPfS_i)
        .other          _Z12singleKernelPfS_i,@"STO_CUDA_ENTRY STV_DEFAULT"
_Z12singleKernelPfS_i:
.text._Z12singleKernelPfS_i:
[----:B------:R-:W-:Y:S01]  /*0000*/  LDC R1, c[0x0][0x37c] ;  /* 0x0000df00ff017b82 */ /* 0x000fe20000000800 */
[----:B------:R-:W0:Y:S01]  /*0010*/  S2R R0, SR_TID.X ;  /* 0x0000000000007919 */ /* 0x000e220000002100 */
[----:B------:R-:W0:Y:S01]  /*0020*/  LDCU UR4, c[0x0][0x390] ;  /* 0x00007200ff0477ac */ /* 0x000e220008000800 */
[----:B------:R-:W-:Y:S01]  /*0030*/  IMAD.MOV.U32 R3, RZ, RZ, RZ ;  /* 0x000000ffff037224 */ /* 0x000fe200078e00ff */
[----:B------:R-:W1:Y:S01]  /*0040*/  LDCU.64 UR6, c[0x0][0x358] ;  /* 0x00006b00ff0677ac */ /* 0x000e620008000a00 */
[----:B0-----:R-:W-:-:S13]  /*0050*/  ISETP.GE.U32.AND P0, PT, R0, UR4, PT ;  /* 0x0000000400007c0c */ /* 0x001fda000bf06070 */
[----:B------:R-:W0:Y:S02]  /*0060*/  @!P0 LDC.64 R4, c[0x0][0x388] ;  /* 0x0000e200ff048b82 */ /* 0x000e240000000a00 */
[----:B0-----:R-:W-:-:S05]  /*0070*/  @!P0 IMAD.WIDE.U32 R4, R0, 0x4, R4 ;  /* 0x0000000400048825 */ /* 0x001fca00078e0004 */
[----:B-1----:R-:W2:Y:S01]  /*0080*/  @!P0 LDG.E R3, desc[UR6][R4.64] ;  /* 0x0000000604038981 */ /* 0x002ea2000c1e1900 */
        /* <DEDUP_REMOVED lines=8> */
[----:B------:R-:W-:Y:S01]  /*0110*/  ISETP.GT.U32.AND P6, PT, R0, 0x1, PT ;  /* 0x000000010000780c */ /* 0x000fe20003fc4070 */
        /* <DEDUP_REMOVED lines=10> */
[----:B------:R0:W-:Y:S01]  /*01c0*/  @!P2 STS [R9+0x4], R6 ;  /* 0x000004060900a388 */ /* 0x0001e20000000800 */
[----:B------:R-:W-:Y:S01]  /*01d0*/  BAR.SYNC.DEFER_BLOCKING 0x0 ;  /* 0x0000000000007b1d */ /* 0x000fe20000010000 */
[----:B------:R-:W-:-:S13]  /*01e0*/  ISETP.GT.U32.AND P2, PT, R0, 0x1f, PT ;  /* 0x0000001f0000780c */ /* 0x000fda0003f44070 */
[C---:B0-----:R-:W-:Y:S02]  /*01f0*/  @!P2 LEA R9, R0.reuse, UR4, 0x7 ;  /* 0x000000040009ac11 */ /* 0x041fe4000f8e38ff */
[----:B------:R-:W-:Y:S01]  /*0200*/  @!P2 LEA R11, R0, UR4, 0x7 ;  /* 0x00000004000bac11 */ /* 0x000fe2000f8e38ff */
[----:B------:R-:W-:Y:S04]  /*0210*/  @!P1 LDS R4, [R7+0x4] ;  /* 0x0000040007049984 */ /* 0x000fe80000000800 */
[----:B------:R-:W0:Y:S02]  /*0220*/  @!P1 LDS R5, [R7+0xc] ;  /* 0x00000c0007059984 */ /* 0x000e240000000800 */
[----:B0-----:R-:W-:-:S05]  /*0230*/  @!P1 FADD R4, R4, R5 ;  /* 0x0000000504049221 */ /* 0x001fca0000000000 */
[----:B------:R-:W-:Y:S01]  /*0240*/  @!P1 STS [R7+0xc], R4 ;  /* 0x00000c0407009388 */ /* 0x000fe20000000800 */
[----:B------:R-:W-:Y:S01]  /*0250*/  BAR.SYNC.DEFER_BLOCKING 0x0 ;  /* 0x0000000000007b1d */ /* 0x000fe20000010000 */
[----:B------:R-:W-:-:S05]  /*0260*/  ISETP.GT.U32.AND P1, PT, R0, 0x3f, PT ;  /* 0x0000003f0000780c */ /* 0x000fca0003f24070 */
[----:B------:R-:W-:Y:S04]  /*0270*/  @!P0 LDS R3, [R10+0xc] ;  /* 0x00000c000a038984 */ /* 0x000fe80000000800 */
[----:B------:R-:W0:Y:S02]  /*0280*/  @!P0 LDS R8, [R10+0x1c] ;  /* 0x00001c000a088984 */ /* 0x000e240000000800 */
[----:B0-----:R-:W-:Y:S02]  /*0290*/  @!P0 FADD R3, R3, R8 ;  /* 0x0000000803038221 */ /* 0x001fe40000000000 */
[----:B------:R-:W-:-:S03]  /*02a0*/  @!P1 LEA R8, R0, UR4, 0x6 ;  /* 0x0000000400089c11 */ /* 0x000fc6000f8e30ff */
[----:B------:R0:W-:Y:S01]  /*02b0*/  @!P0 STS [R10+0x1c], R3 ;  /* 0x00001c030a008388 */ /* 0x0001e20000000800 */
[----:B------:R-:W-:Y:S01]  /*02c0*/  BAR.SYNC.DEFER_BLOCKING 0x0 ;  /* 0x0000000000007b1d */ /* 0x000fe20000010000 */
[----:B0-----:R-:W-:Y:S02]  /*02d0*/  P2R R10, PR, RZ, 0x1 ;  /* 0x00000001ff0a7803 */ /* 0x001fe40000000000 */
[----:B------:R-:W-:-:S03]  /*02e0*/  ISETP.NE.AND P0, PT, R0, RZ, PT ;  /* 0x000000ff0000720c */ /* 0x000fc60003f05270 */
        /* <DEDUP_REMOVED lines=26> */
[----:B0-----:R-:W-:Y:S01]  /*0490*/  @!P5 FADD R4, R4, R7 ;  /* 0x000000070404d221 */ /* 0x001fe20000000000 */
[----:B------:R-:W-:-:S04]  /*04a0*/  @!P6 LEA R7, R0, UR4, 0xb ;  /* 0x000000040007ec11 */ /* 0x000fc8000f8e58ff */
        /* <DEDUP_REMOVED lines=10> */
[----:B0-----:R-:W-:-:S05]  /*0550*/  @!P0 FADD R5, R5, R6 ;  /* 0x0000000605058221 */ /* 0x001fca0000000000 */
[----:B------:R-:W-:Y:S01]  /*0560*/  @!P0 STS [UR4+0xffc], R5 ;  /* 0x000ffc05ff008988 */ /* 0x000fe20008000804 */
[----:B------:R-:W-:Y:S06]  /*0570*/  BAR.SYNC.DEFER_BLOCKING 0x0 ;  /* 0x0000000000007b1d */ /* 0x000fec0000010000 */
[----:B------:R-:W-:Y:S02]  /*0580*/  @!P0 STS [UR4+0xffc], RZ ;  /* 0x000ffcffff008988 */ /* 0x000fe40008000804 */
[----:B------:R-:W-:Y:S06]  /*0590*/  BAR.SYNC.DEFER_BLOCKING 0x0 ;  /* 0x0000000000007b1d */ /* 0x000fec0000010000 */
[----:B------:R-:W-:Y:S04]  /*05a0*/  @!P0 LDS R4, [UR4+0x7fc] ;  /* 0x0007fc04ff048984 */ /* 0x000fe80008000800 */
[----:B------:R-:W0:Y:S02]  /*05b0*/  @!P0 LDS R3, [UR4+0xffc] ;  /* 0x000ffc04ff038984 */ /* 0x000e240008000800 */
[----:B0-----:R-:W-:-:S02]  /*05c0*/  @!P0 FADD R4, R4, R3 ;  /* 0x0000000304048221 */ /* 0x001fc40000000000 */
[----:B------:R-:W-:Y:S04]  /*05d0*/  @!P0 STS [UR4+0x7fc], R3 ;  /* 0x0007fc03ff008988 */ /* 0x000fe80008000804 */
[----:B------:R-:W-:Y:S01]  /*05e0*/  @!P0 STS [UR4+0xffc], R4 ;  /* 0x000ffc04ff008988 */ /* 0x000fe20008000804 */
[----:B------:R-:W-:Y:S01]  /*05f0*/  BAR.SYNC.DEFER_BLOCKING 0x0 ;  /* 0x0000000000007b1d */ /* 0x000fe20000010000 */
[----:B------:R-:W-:Y:S02]  /*0600*/  ISETP.NE.AND P0, PT, R10, RZ, PT ;  /* 0x000000ff0a00720c */ /* 0x000fe40003f05270 */
[----:B------:R-:W-:-:S03]  /*0610*/  @!P3 LEA R10, R0, UR4, 0x8 ;  /* 0x00000004000abc11 */ /* 0x000fc6000f8e40ff */
[----:B------:R-:W-:Y:S04]  /*0620*/  @!P6 LDS R5, [R7+0x3fc] ;  /* 0x0003fc000705e984 */ /* 0x000fe80000000800 */
[----:B------:R-:W0:Y:S02]  /*0630*/  @!P6 LDS R6, [R7+0x7fc] ;  /* 0x0007fc000706e984 */ /* 0x000e240000000800 */
[----:B0-----:R-:W-:Y:S02]  /*0640*/  @!P6 FADD R5, R5, R6 ;  /* 0x000000060505e221 */ /* 0x001fe40000000000 */
[----:B------:R-:W-:Y:S04]  /*0650*/  @!P6 STS [R7+0x3fc], R6 ;  /* 0x0003fc060700e388 */ /* 0x000fe80000000800 */
[----:B------:R-:W-:Y:S01]  /*0660*/  @!P6 STS [R7+0x7fc], R5 ;  /* 0x0007fc050700e388 */ /* 0x000fe20000000800 */
[----:B------:R-:W-:Y:S01]  /*0670*/  BAR.SYNC.DEFER_BLOCKING 0x0 ;  /* 0x0000000000007b1d */ /* 0x000fe20000010000 */
[----:B------:R-:W-:-:S13]  /*0680*/  ISETP.GT.U32.AND P6, PT, R0, 0x1ff, PT ;  /* 0x000001ff0000780c */ /* 0x000fda0003fc4070 */
[C---:B------:R-:W-:Y:S01]  /*0690*/  @!P6 LEA R12, R0.reuse, UR4, 0x3 ;  /* 0x00000004000cec11 */ /* 0x040fe2000f8e18ff */
[----:B------:R-:W-:Y:S04]  /*06a0*/  @!P5 LDS R3, [R8+0x1fc] ;  /* 0x0001fc000803d984 */ /* 0x000fe80000000800 */
[----:B------:R-:W0:Y:S02]  /*06b0*/  @!P5 LDS R4, [R8+0x3fc] ;  /* 0x0003fc000804d984 */ /* 0x000e240000000800 */
[----:B0-----:R-:W-:Y:S02]  /*06c0*/  @!P5 FADD R3, R3, R4 ;  /* 0x000000040303d221 */ /* 0x001fe40000000000 */
[----:B------:R-:W-:Y:S04]  /*06d0*/  @!P5 STS [R8+0x1fc], R4 ;  /* 0x0001fc040800d388 */ /* 0x000fe80000000800 */
[----:B------:R-:W-:Y:S01]  /*06e0*/  @!P5 STS [R8+0x3fc], R3 ;  /* 0x0003fc030800d388 */ /* 0x000fe20000000800 */
[----:B------:R-:W-:Y:S01]  /*06f0*/  BAR.SYNC.DEFER_BLOCKING 0x0 ;  /* 0x0000000000007b1d */ /* 0x000fe20000010000 */
[----:B------:R-:W-:-:S05]  /*0700*/  ISETP.GT.U32.AND P5, PT, R0, 0xff, PT ;  /* 0x000000ff0000780c */ /* 0x000fca0003fa4070 */
[----:B------:R-:W-:Y:S04]  /*0710*/  @!P4 LDS R6, [R9+0xfc] ;  /* 0x0000fc000906c984 */ /* 0x000fe80000000800 */
[----:B------:R-:W0:Y:S02]  /*0720*/  @!P4 LDS R5, [R9+0x1fc] ;  /* 0x0001fc000905c984 */ /* 0x000e240000000800 */
[----:B0-----:R-:W-:Y:S02]  /*0730*/  @!P4 FADD R6, R6, R5 ;  /* 0x000000050606c221 */ /* 0x001fe40000000000 */
        /* <DEDUP_REMOVED lines=27> */
[----:B------:R0:W-:Y:S04]  /*08f0*/  @!P0 STS [R10+0xc], R4 ;  /* 0x00000c040a008388 */ /* 0x0001e80000000800 */
[----:B------:R-:W-:Y:S01]  /*0900*/  @!P0 STS [R10+0x1c], R3 ;  /* 0x00001c030a008388 */ /* 0x000fe20000000800 */
[----:B------:R-:W-:Y:S08]  /*0910*/  BAR.SYNC.DEFER_BLOCKING 0x0 ;  /* 0x0000000000007b1d */ /* 0x000ff00000010000 */
[----:B0-----:R-:W0:Y:S01]  /*0920*/  LDC.64 R4, c[0x0][0x380] ;  /* 0x0000e000ff047b82 */ /* 0x001e220000000a00 */
[----:B------:R-:W-:Y:S04]  /*0930*/  @!P5 LDS R7, [R11+0x4] ;  /* 0x000004000b07d984 */ /* 0x000fe80000000800 */
[----:B------:R-:W1:Y:S01]  /*0940*/  @!P5 LDS R6, [R11+0xc] ;  /* 0x00000c000b06d984 */ /* 0x000e620000000800 */
[----:B0-----:R-:W-:-:S04]  /*0950*/  IMAD.WIDE.U32 R4, R0, 0x4, R4 ;  /* 0x0000000400047825 */ /* 0x001fc800078e0004 */
[----:B-1----:R-:W-:Y:S01]  /*0960*/  @!P5 FADD R7, R7, R6 ;  /* 0x000000060707d221 */ /* 0x002fe20000000000 */
[----:B------:R-:W-:Y:S04]  /*0970*/  @!P5 STS [R11+0x4], R6 ;  /* 0x000004060b00d388 */ /* 0x000fe80000000800 */
[----:B------:R-:W-:Y:S01]  /*0980*/  @!P5 STS [R11+0xc], R7 ;  /* 0x00000c070b00d388 */ /* 0x000fe20000000800 */
[----:B------:R-:W-:Y:S06]  /*0990*/  BAR.SYNC.DEFER_BLOCKING 0x0 ;  /* 0x0000000000007b1d */ /* 0x000fec0000010000 */
[----:B------:R-:W0:Y:S02]  /*09a0*/  @!P6 LDS.64 R8, [R12] ;  /* 0x000000000c08e984 */ /* 0x000e240000000a00 */
[--C-:B0-----:R-:W-:Y:S01]  /*09b0*/  @!P6 FADD R15, R8, R9.reuse ;  /* 0x00000009080fe221 */ /* 0x101fe20000000000 */
[----:B------:R-:W-:-:S05]  /*09c0*/  IMAD.MOV.U32 R14, RZ, RZ, R9 ;  /* 0x000000ffff0e7224 */ /* 0x000fca00078e0009 */
[----:B------:R-:W-:Y:S01]  /*09d0*/  @!P6 STS.64 [R12], R14 ;  /* 0x0000000e0c00e388 */ /* 0x000fe20000000a00 */
[----:B------:R-:W-:Y:S06]  /*09e0*/  BAR.SYNC.DEFER_BLOCKING 0x0 ;  /* 0x0000000000007b1d */ /* 0x000fec0000010000 */
[----:B------:R-:W0:Y:S04]  /*09f0*/  LDS R3, [R2] ;  /* 0x0000000002037984 */ /* 0x000e280000000800 */
[----:B0-----:R-:W-:Y:S01]  /*0a00*/  STG.E desc[UR6][R4.64], R3 ;  /* 0x0000000304007986 */ /* 0x001fe2000c101906 */
[----:B------:R-:W-:Y:S05]  /*0a10*/  EXIT ;  /* 0x000000000000794d */ /* 0x000fea0003800000 */
.L_x_4:
        /* <DEDUP_REMOVED lines=14> */
.L_x_8:


//--------------------- .nv.global.init           --------------------------
	.section	.nv.global.init,"aw",@progbits
.nv.global.init:
	.type		$str,@object
	.size		$str,(.L_0 - $str)
$str:
        /*0000*/ 	.byte	0x25, 0x6c, 0x75, 0x20, 0x25, 0x66, 0x0a, 0x00
.L_0:


//--------------------- .nv.shared.reserved.0     --------------------------
	.section	.nv.shared.reserved.0,"aw",@nobits
	.weak		__nv_reservedSMEM_offset_0_alias
	.size		__nv_reservedSMEM_offset_0_alias, 0, 64
	.other		__nv_reservedSMEM_offset_0_alias,@"STO_CUDA_RESERVED_SHARED STV_DEFAULT"
__nv_reservedSMEM_offset_0_alias:
	.zero		0
	.zero		64


//--------------------- .nv.shared._Z8upKernelPfS_S_i --------------------------
	.section	.nv.shared._Z8upKernelPfS_S_i,"aw",@nobits
	.sectionflags	@""
	.align	4
.nv.shared._Z8upKernelPfS_S_i:
	.zero		5120


//--------------------- .nv.shared._Z12singleKernelPfS_i --------------------------
	.section	.nv.shared._Z12singleKernelPfS_i,"aw",@nobits
	.sectionflags	@""
	.align	4
.nv.shared._Z12singleKernelPfS_i:
	.zero		5120


//--------------------- .nv.constant0._Z4testPfi  --------------------------
	.section	.nv.constant0._Z4testPfi,"a",@progbits
	.sectionflags	@""
	.align	4
.nv.constant0._Z4testPfi:
	.zero		908


//--------------------- .nv.constant0._Z9addKernelPfS_ --------------------------
	.section	.nv.constant0._Z9addKernelPfS_,"a",@progbits
	.sectionflags	@""
	.align	4
.nv.constant0._Z9addKernelPfS_:
	.zero		912


//--------------------- .nv.constant0._Z8upKernelPfS_S_i --------------------------
	.section	.nv.constant0._Z8upKernelPfS_S_i,"a",@progbits
	.sectionflags	@""
	.align	4
.nv.constant0._Z8upKernelPfS_S_i:
	.zero		924


//--------------------- .nv.constant0._Z12singleKernelPfS_i --------------------------
	.section	.nv.constant0._Z12singleKernelPfS_i,"a",@progbits
	.sectionflags	@""
	.align	4
.nv.constant0._Z12singleKernelPfS_i:
	.zero		916


//--------------------- SYMBOLS --------------------------

	.type		.nv.reservedSmem.offset0,@object
	.size		.nv.reservedSmem.offset0,0x4
	.type		.nv.reservedSmem.cap,@object
	.size		.nv.reservedSmem.cap,0x4
	.type		vprintf,@function
